	.target	sm_86

	.elftype	@"ET_EXEC"


//--------------------- .note.nv.tkinfo           --------------------------
	.section	.note.nv.tkinfo,"",@"SHT_NOTE"
	.sectionflags	@"SHF_NOTE_NV_TKINFO"
	.tkinfo
        /*0018*/ 	.word	0x00000002
        /*0030*/ 	.string	""
        /*0030*/ 	.string	"ptxas"
        /*0030*/ 	.string	"Cuda compilation tools, release 13.1, V13.1.80"
        /*0030*/ 	.string	"Build cuda_13.1.r13.1/compiler.36836380_0"
        /*0030*/ 	.string	"-v  -arch sm_86 "



//--------------------- .note.nv.cuinfo           --------------------------
	.section	.note.nv.cuinfo,"",@"SHT_NOTE"
	.sectionflags	@"SHF_NOTE_NV_CUINFO"
        /*0018*/ 	.short	0x0002
        /*001a*/ 	.short	0x0050
        /*001c*/ 	.short	0x0083
	.zero		2


//--------------------- .nv.info                  --------------------------
	.section	.nv.info,"",@"SHT_CUDA_INFO"
	.align	4


	//----- nvinfo : EIATTR_REGCOUNT
	.align		4
        /*0000*/ 	.byte	0x04, 0x2f
        /*0002*/ 	.short	(.L_1 - .L_0)
	.align		4
.L_0:
        /*0004*/ 	.word	index@(gemm_mma_kernel)
        /*0008*/ 	.word	0x0000006a


	//----- nvinfo : EIATTR_FRAME_SIZE
	.align		4
.L_1:
        /*000c*/ 	.byte	0x04, 0x11
        /*000e*/ 	.short	(.L_3 - .L_2)
	.align		4
.L_2:
        /*0010*/ 	.word	index@(gemm_mma_kernel)
        /*0014*/ 	.word	0x00000000


	//----- nvinfo : EIATTR_MIN_STACK_SIZE
	.align		4
.L_3:
        /*0018*/ 	.byte	0x04, 0x12
        /*001a*/ 	.short	(.L_5 - .L_4)
	.align		4
.L_4:
        /*001c*/ 	.word	index@(gemm_mma_kernel)
        /*0020*/ 	.word	0x00000000
.L_5:


//--------------------- .nv.info.gemm_mma_kernel  --------------------------
	.section	.nv.info.gemm_mma_kernel,"",@"SHT_CUDA_INFO"
	.sectionflags	@""
	.align	4


	//----- nvinfo : EIATTR_CUDA_API_VERSION
	.align		4
        /*0000*/ 	.byte	0x04, 0x37
        /*0002*/ 	.short	(.L_7 - .L_6)
.L_6:
        /*0004*/ 	.word	0x00000083


	//----- nvinfo : EIATTR_SW2861232_WAR
	.align		4
.L_7:
        /*0008*/ 	.byte	0x01, 0x35
	.zero		2


	//----- nvinfo : EIATTR_PARAM_CBANK
	.align		4
        /*000c*/ 	.byte	0x04, 0x0a
        /*000e*/ 	.short	(.L_9 - .L_8)
	.align		4
.L_8:
        /*0010*/ 	.word	index@(.nv.constant0.gemm_mma_kernel)
        /*0014*/ 	.short	0x0160
        /*0016*/ 	.short	0x0024


	//----- nvinfo : EIATTR_CBANK_PARAM_SIZE
	.align		4
.L_9:
        /*0018*/ 	.byte	0x03, 0x19
        /*001a*/ 	.short	0x0024


	//----- nvinfo : EIATTR_KPARAM_INFO
	.align		4
        /*001c*/ 	.byte	0x04, 0x17
        /*001e*/ 	.short	(.L_11 - .L_10)
.L_10:
        /*0020*/ 	.word	0x00000000
        /*0024*/ 	.short	0x0005
        /*0026*/ 	.short	0x0020
        /*0028*/ 	.byte	0x00, 0xf0, 0x11, 0x00


	//----- nvinfo : EIATTR_KPARAM_INFO
	.align		4
.L_11:
        /*002c*/ 	.byte	0x04, 0x17
        /*002e*/ 	.short	(.L_13 - .L_12)
.L_12:
        /*0030*/ 	.word	0x00000000
        /*0034*/ 	.short	0x0004
        /*0036*/ 	.short	0x001c
        /*0038*/ 	.byte	0x00, 0xf0, 0x11, 0x00


	//----- nvinfo : EIATTR_KPARAM_INFO
	.align		4
.L_13:
        /*003c*/ 	.byte	0x04, 0x17
        /*003e*/ 	.short	(.L_15 - .L_14)
.L_14:
        /*0040*/ 	.word	0x00000000
        /*0044*/ 	.short	0x0003
        /*0046*/ 	.short	0x0018
        /*0048*/ 	.byte	0x00, 0xf0, 0x11, 0x00


	//----- nvinfo : EIATTR_KPARAM_INFO
	.align		4
.L_15:
        /*004c*/ 	.byte	0x04, 0x17
        /*004e*/ 	.short	(.L_17 - .L_16)
.L_16:
        /*0050*/ 	.word	0x00000000
        /*0054*/ 	.short	0x0002
        /*0056*/ 	.short	0x0010
        /*0058*/ 	.byte	0x00, 0xf0, 0x21, 0x00


	//----- nvinfo : EIATTR_KPARAM_INFO
	.align		4
.L_17:
        /*005c*/ 	.byte	0x04, 0x17
        /*005e*/ 	.short	(.L_19 - .L_18)
.L_18:
        /*0060*/ 	.word	0x00000000
        /*0064*/ 	.short	0x0001
        /*0066*/ 	.short	0x0008
        /*0068*/ 	.byte	0x00, 0xf0, 0x21, 0x00


	//----- nvinfo : EIATTR_KPARAM_INFO
	.align		4
.L_19:
        /*006c*/ 	.byte	0x04, 0x17
        /*006e*/ 	.short	(.L_21 - .L_20)
.L_20:
        /*0070*/ 	.word	0x00000000
        /*0074*/ 	.short	0x0000
        /*0076*/ 	.short	0x0000
        /*0078*/ 	.byte	0x00, 0xf0, 0x21, 0x00


	//----- nvinfo : EIATTR_WMMA_USED
	.align		4
.L_21:
        /*007c*/ 	.byte	0x01, 0x2b
	.zero		2


	//----- nvinfo : EIATTR_MAXREG_COUNT
	.align		4
        /*0080*/ 	.byte	0x03, 0x1b
        /*0082*/ 	.short	0x00a8


	//----- nvinfo : EIATTR_NUM_BARRIERS
	.align		4
        /*0084*/ 	.byte	0x02, 0x4c
        /*0086*/ 	.byte	0x01
	.zero		1


	//----- nvinfo : EIATTR_MERCURY_ISA_VERSION
	.align		4
        /*0088*/ 	.byte	0x03, 0x5f
        /*008a*/ 	.short	0x0000


	//----- nvinfo : EIATTR_INSTR_REG_MAP
	.align		4
        /*008c*/ 	.byte	0x04, 0x40
        /*008e*/ 	.short	(.L_23 - .L_22)
.L_22:
        /*0090*/ 	.word	0x00000550
        /*0094*/ 	.byte	0x02
        /*0095*/ 	.byte	0x02
        /*0096*/ 	.short	0x0009
        /*0098*/ 	.word	0xffffffff
        /*009c*/ 	.byte	0xf0, 0x05, 0x00, 0x00, 0x02, 0x02, 0x09, 0x00, 0xff, 0xff, 0xff, 0xff, 0xb0, 0x0a, 0x00, 0x00
        /*00ac*/ 	.byte	0x02, 0x02, 0x0a, 0x00, 0xff, 0xff, 0xff, 0xff, 0x40, 0x0b, 0x00, 0x00, 0x02, 0x02, 0x0a, 0x00
        /*00bc*/ 	.byte	0xff, 0xff, 0xff, 0xff, 0x90, 0x10, 0x00, 0x00, 0x02, 0x02, 0x06, 0x00, 0xff, 0xff, 0xff, 0xff
        /*00cc*/ 	.byte	0x00, 0x11, 0x00, 0x00, 0x02, 0x02, 0x06, 0x00, 0xff, 0xff, 0xff, 0xff, 0x40, 0x28, 0x00, 0x00
        /*00dc*/ 	.byte	0x02, 0x02, 0x1d, 0x00, 0xff, 0xff, 0xff, 0xff, 0xb0, 0x28, 0x00, 0x00, 0x02, 0x02, 0x1d, 0x00
        /*00ec*/ 	.byte	0xff, 0xff, 0xff, 0xff


	//----- nvinfo : EIATTR_MBARRIER_INSTR_OFFSETS
	.align		4
.L_23:
        /*00f0*/ 	.byte	0x04, 0x39
        /*00f2*/ 	.short	(.L_25 - .L_24)


	//   ....[0]....
.L_24:
        /*00f4*/ 	.word	0x00000080
        /*00f8*/ 	.word	0x000000ff
        /*00fc*/ 	.word	0x00000000
        /*0100*/ 	.short	0x0100
        /*0102*/ 	.byte	0x3f
	.zero		1


	//   ....[1]....
        /*0104*/ 	.word	0x00000090
        /*0108*/ 	.word	0x000000ff
        /*010c*/ 	.word	0x00000008
        /*0110*/ 	.short	0x0100
        /*0112*/ 	.byte	0x3f
	.zero		1


	//   ....[2]....
        /*0114*/ 	.word	0x000000a0
        /*0118*/ 	.word	0x000000ff
        /*011c*/ 	.word	0x00000010
        /*0120*/ 	.short	0x0100
        /*0122*/ 	.byte	0x3f
	.zero		1


	//   ....[3]....
        /*0124*/ 	.word	0x000000b0
        /*0128*/ 	.word	0x000000ff
        /*012c*/ 	.word	0x00000018
        /*0130*/ 	.short	0x0100
        /*0132*/ 	.byte	0x3f
	.zero		1


	//   ....[4]....
        /*0134*/ 	.word	0x00000550
        /*0138*/ 	.word	0x000000ff
        /*013c*/ 	.word	0x00000004
        /*0140*/ 	.short	0x0105
        /*0142*/ 	.byte	0x3f
	.zero		1


	//   ....[5]....
        /*0144*/ 	.word	0x000005f0
        /*0148*/ 	.word	0x000000ff
        /*014c*/ 	.word	0x00000004
        /*0150*/ 	.short	0x0105
        /*0152*/ 	.byte	0x3f
	.zero		1


	//   ....[6]....
        /*0154*/ 	.word	0x00000a90
        /*0158*/ 	.word	0x000000ff
        /*015c*/ 	.word	0x00000010
        /*0160*/ 	.short	0x0101
        /*0162*/ 	.byte	0x3f
	.zero		1


	//   ....[7]....
        /*0164*/ 	.word	0x00000ab0
        /*0168*/ 	.word	0x000000ff
        /*016c*/ 	.word	0x0000000c
        /*0170*/ 	.short	0x0105
        /*0172*/ 	.byte	0x3f
	.zero		1


	//   ....[8]....
        /*0174*/ 	.word	0x00000b40
        /*0178*/ 	.word	0x000000ff
        /*017c*/ 	.word	0x0000000c
        /*0180*/ 	.short	0x0105
        /*0182*/ 	.byte	0x3f
	.zero		1


	//   ....[9]....
        /*0184*/ 	.word	0x00000ff0
        /*0188*/ 	.word	0x000000ff
        /*018c*/ 	.word	0x00000018
        /*0190*/ 	.short	0x0101
        /*0192*/ 	.byte	0x3f
	.zero		1


	//   ....[10]....
        /*0194*/ 	.word	0x00001090
        /*0198*/ 	.word	0x00000003
        /*019c*/ 	.word	0x00000004
        /*01a0*/ 	.short	0x0105
        /*01a2*/ 	.byte	0x3f
	.zero		1


	//   ....[11]....
        /*01a4*/ 	.word	0x00001100
        /*01a8*/ 	.word	0x00000003
        /*01ac*/ 	.word	0x00000004
        /*01b0*/ 	.short	0x0105
        /*01b2*/ 	.byte	0x3f
	.zero		1


	//   ....[12]....
        /*01b4*/ 	.word	0x000017f0
        /*01b8*/ 	.word	0x00000003
        /*01bc*/ 	.word	0x00000010
        /*01c0*/ 	.short	0x0101
        /*01c2*/ 	.byte	0x3f
	.zero		1


	//   ....[13]....
        /*01c4*/ 	.word	0x00002840
        /*01c8*/ 	.word	0x0000001f
        /*01cc*/ 	.word	0x00000004
        /*01d0*/ 	.short	0x0105
        /*01d2*/ 	.byte	0x3f
	.zero		1


	//   ....[14]....
        /*01d4*/ 	.word	0x000028b0
        /*01d8*/ 	.word	0x0000001f
        /*01dc*/ 	.word	0x00000004
        /*01e0*/ 	.short	0x0105
        /*01e2*/ 	.byte	0x3f
	.zero		1


	//   ....[15]....
        /*01e4*/ 	.word	0x00003db0
        /*01e8*/ 	.word	0x0000001c
        /*01ec*/ 	.word	0x00000000
        /*01f0*/ 	.short	0x0101
        /*01f2*/ 	.byte	0x3f
	.zero		1


	//----- nvinfo : EIATTR_NUM_MBARRIERS
	.align		4
.L_25:
        /*01f4*/ 	.byte	0x03, 0x38
        /*01f6*/ 	.short	0x0004


	//----- nvinfo : EIATTR_EXIT_INSTR_OFFSETS
	.align		4
        /*01f8*/ 	.byte	0x04, 0x1c
        /*01fa*/ 	.short	(.L_27 - .L_26)


	//   ....[0]....
.L_26:
        /*01fc*/ 	.word	0x00002230


	//   ....[1]....
        /*0200*/ 	.word	0x00002370


	//   ....[2]....
        /*0204*/ 	.word	0x000023a0


	//   ....[3]....
        /*0208*/ 	.word	0x00003df0


	//----- nvinfo : EIATTR_MAX_THREADS
	.align		4
.L_27:
        /*020c*/ 	.byte	0x04, 0x05
        /*020e*/ 	.short	(.L_29 - .L_28)
.L_28:
        /*0210*/ 	.word	0x00000120
        /*0214*/ 	.word	0x00000001
        /*0218*/ 	.word	0x00000001


	//----- nvinfo : EIATTR_CRS_STACK_SIZE
	.align		4
.L_29:
        /*021c*/ 	.byte	0x04, 0x1e
        /*021e*/ 	.short	(.L_31 - .L_30)
.L_30:
        /*0220*/ 	.word	0x00000000
.L_31:


//--------------------- .nv.callgraph             --------------------------
	.section	.nv.callgraph,"",@"SHT_CUDA_CALLGRAPH"
	.align	4
	.sectionentsize	8
	.align		4
        /*0000*/ 	.word	0x00000000
	.align		4
        /*0004*/ 	.word	0xffffffff
	.align		4
        /*0008*/ 	.word	0x00000000
	.align		4
        /*000c*/ 	.word	0xfffffffe
	.align		4
        /*0010*/ 	.word	0x00000000
	.align		4
        /*0014*/ 	.word	0xfffffffd
	.align		4
        /*0018*/ 	.word	0x00000000
	.align		4
        /*001c*/ 	.word	0xfffffffc


//--------------------- .nv.rel.action            --------------------------
	.section	.nv.rel.action,"",@"SHT_CUDA_RELOCINFO"
	.align	8
	.sectionentsize	8
        /*0000*/ 	.byte	0x73, 0x00, 0x00, 0x00, 0x00, 0x00, 0x00, 0x00, 0x00, 0x00, 0x00, 0x11, 0x25, 0x00, 0x05, 0x36


//--------------------- .nv.constant0.gemm_mma_kernel --------------------------
	.section	.nv.constant0.gemm_mma_kernel,"a",@progbits
	.sectionflags	@""
	.align	4
.nv.constant0.gemm_mma_kernel:
	.zero		388


//--------------------- .text.gemm_mma_kernel     --------------------------
	.section	.text.gemm_mma_kernel,"ax",@progbits
	.sectioninfo	@"SHI_REGISTERS=106"
	.align	128
        .global         gemm_mma_kernel
        .type           gemm_mma_kernel,@function
        .size           gemm_mma_kernel,(.L_x_51 - gemm_mma_kernel)
        .other          gemm_mma_kernel,@"STO_CUDA_ENTRY STV_DEFAULT"
gemm_mma_kernel:
.text.gemm_mma_kernel:
[----:B------:R-:W-:Y:S02]  /*0000*/  IMAD.MOV.U32 R1, RZ, RZ, c[0x0][0x28] ;  /* 0x00000a00ff017624 */ /* 0x000fe400078e00ff */
[----:B------:R-:W1:Y:S01]  /*0010*/  S2R R0, SR_TID.X ;  /* 0x0000000000007919 */ /* 0x000e620000002100 */
[----:B------:R-:W-:Y:S01]  /*0020*/  ULDC.64 UR4, c[0x0][0x118] ;  /* 0x0000460000047ab9 */ /* 0x000fe20000000a00 */
[----:B-1----:R-:W-:-:S13]  /*0030*/  ISETP.NE.AND P0, PT, R0, RZ, PT ;  /* 0x000000ff0000720c */ /* 0x002fda0003f05270 */
[----:B------:R-:W-:Y:S02]  /*0040*/  @!P0 IMAD.MOV.U32 R2, RZ, RZ, 0x3fffffe0 ;  /* 0x3fffffe0ff028424 */ /* 0x000fe400078e00ff */
[----:B------:R-:W-:Y:S02]  /*0050*/  @!P0 IMAD.MOV.U32 R3, RZ, RZ, 0x7fffffe0 ;  /* 0x7fffffe0ff038424 */ /* 0x000fe400078e00ff */
[----:B------:R-:W-:Y:S02]  /*0060*/  @!P0 IMAD.MOV.U32 R4, RZ, RZ, 0x3fffff00 ;  /* 0x3fffff00ff048424 */ /* 0x000fe400078e00ff */
[----:B------:R-:W-:Y:S01]  /*0070*/  @!P0 IMAD.MOV.U32 R5, RZ, RZ, 0x7fffff00 ;  /* 0x7fffff00ff058424 */ /* 0x000fe200078e00ff */
[----:B------:R1:W-:Y:S04]  /*0080*/  @!P0 STS.64 [RZ], R2 ;  /* 0x00000002ff008388 */ /* 0x0003e80000000a00 */
[----:B------:R1:W-:Y:S04]  /*0090*/  @!P0 STS.64 [0x8], R2 ;  /* 0x00000802ff008388 */ /* 0x0003e80000000a00 */
[----:B------:R1:W-:Y:S04]  /*00a0*/  @!P0 STS.64 [0x10], R4 ;  /* 0x00001004ff008388 */ /* 0x0003e80000000a00 */
[----:B------:R1:W-:Y:S04]  /*00b0*/  @!P0 STS.64 [0x18], R4 ;  /* 0x00001804ff008388 */ /* 0x0003e80000000a00 */
[----:B------:R-:W-:Y:S01]  /*00c0*/  BAR.SYNC.DEFER_BLOCKING 0x0 ;  /* 0x0000000000007b1d */ /* 0x000fe20000010000 */
[----:B------:R-:W-:-:S13]  /*00d0*/  ISETP.GE.AND P0, PT, R0, 0x20, PT ;  /* 0x000000200000780c */ /* 0x000fda0003f06270 */
[----:B------:R-:W-:Y:S05]  /*00e0*/  @!P0 BRA `(.L_x_0) ;  /* 0x0000229000008947 */ /* 0x000fea0003800000 */
[----:B-1----:R-:W-:Y:S01]  /*00f0*/  IMAD.MOV.U32 R2, RZ, RZ, c[0x0][0x180] ;  /* 0x00006000ff027624 */ /* 0x002fe200078e00ff */
[----:B------:R-:W-:Y:S01]  /*0100*/  SHF.R.S32.HI R3, RZ, 0x1f, R0 ;  /* 0x0000001fff037819 */ /* 0x000fe20000011400 */
[----:B------:R-:W-:Y:S01]  /*0110*/  CS2R R62, SRZ ;  /* 0x00000000003e7805 */ /* 0x000fe2000001ff00 */
[----:B------:R-:W-:Y:S01]  /*0120*/  CS2R R66, SRZ ;  /* 0x0000000000427805 */ /* 0x000fe2000001ff00 */
[----:B------:R-:W-:Y:S01]  /*0130*/  CS2R R76, SRZ ;  /* 0x00000000004c7805 */ /* 0x000fe2000001ff00 */
[----:B------:R-:W-:Y:S01]  /*0140*/  ISETP.GE.AND P0, PT, R2, 0x1, PT ;  /* 0x000000010200780c */ /* 0x000fe20003f06270 */
[----:B------:R-:W-:Y:S01]  /*0150*/  CS2R R74, SRZ ;  /* 0x00000000004a7805 */ /* 0x000fe2000001ff00 */
[----:B------:R-:W-:Y:S01]  /*0160*/  LEA.HI R0, R3, R0, RZ, 0x5 ;  /* 0x0000000003007211 */ /* 0x000fe200078f28ff */
[----:B------:R-:W-:Y:S01]  /*0170*/  CS2R R80, SRZ ;  /* 0x0000000000507805 */ /* 0x000fe2000001ff00 */
        /* <DEDUP_REMOVED lines=11> */
[----:B------:R-:W-:Y:S01]  /*0230*/  LEA.HI.SX32 R0, R0, 0xffffffff, 0x1b ;  /* 0xffffffff00007811 */ /* 0x000fe200078fdaff */
[----:B------:R-:W-:Y:S05]  /*0240*/  @!P0 BRA `(.L_x_1) ;  /* 0x000015b000008947 */ /* 0x000fea0003800000 */
[C---:B------:R-:W-:Y:S01]  /*0250*/  IADD3 R3, R2.reuse, 0x1f, RZ ;  /* 0x0000001f02037810 */ /* 0x040fe20007ffe0ff */
[----:B------:R-:W-:Y:S01]  /*0260*/  IMAD.MOV.U32 R94, RZ, RZ, RZ ;  /* 0x000000ffff5e7224 */ /* 0x000fe200078e00ff */
[----:B------:R-:W-:Y:S01]  /*0270*/  ISETP.GE.AND P0, PT, R2, 0x21, PT ;  /* 0x000000210200780c */ /* 0x000fe20003f06270 */
[----:B------:R-:W-:Y:S01]  /*0280*/  IMAD.MOV.U32 R2, RZ, RZ, RZ ;  /* 0x000000ffff027224 */ /* 0x000fe200078e00ff */
[----:B------:R-:W-:Y:S01]  /*0290*/  SHF.R.S32.HI R4, RZ, 0x1f, R3 ;  /* 0x0000001fff047819 */ /* 0x000fe20000011403 */
[----:B------:R-:W-:Y:S01]  /*02a0*/  CS2R R92, SRZ ;  /* 0x00000000005c7805 */ /* 0x000fe2000001ff00 */
[----:B------:R-:W-:Y:S01]  /*02b0*/  IMAD.MOV.U32 R88, RZ, RZ, RZ ;  /* 0x000000ffff587224 */ /* 0x000fe200078e00ff */
[----:B------:R-:W-:Y:S01]  /*02c0*/  CS2R R86, SRZ ;  /* 0x0000000000567805 */ /* 0x000fe2000001ff00 */
[----:B------:R-:W-:Y:S01]  /*02d0*/  LEA.HI R4, R4, R3, RZ, 0x5 ;  /* 0x0000000304047211 */ /* 0x000fe200078f28ff */
[----:B------:R-:W-:Y:S01]  /*02e0*/  IMAD.MOV.U32 R84, RZ, RZ, RZ ;  /* 0x000000ffff547224 */ /* 0x000fe200078e00ff */
[----:B------:R-:W-:Y:S01]  /*02f0*/  CS2R R82, SRZ ;  /* 0x0000000000527805 */ /* 0x000fe2000001ff00 */
[----:B------:R-:W-:Y:S01]  /*0300*/  IMAD.MOV.U32 R80, RZ, RZ, RZ ;  /* 0x000000ffff507224 */ /* 0x000fe200078e00ff */
[----:B------:R-:W-:Y:S01]  /*0310*/  SHF.R.S32.HI R4, RZ, 0x5, R4 ;  /* 0x00000005ff047819 */ /* 0x000fe20000011404 */
[----:B------:R-:W-:Y:S01]  /*0320*/  CS2R R78, SRZ ;  /* 0x00000000004e7805 */ /* 0x000fe2000001ff00 */
[----:B------:R-:W-:Y:S01]  /*0330*/  IMAD.MOV.U32 R74, RZ, RZ, RZ ;  /* 0x000000ffff4a7224 */ /* 0x000fe200078e00ff */
[----:B------:R-:W-:Y:S01]  /*0340*/  CS2R R72, SRZ ;  /* 0x0000000000487805 */ /* 0x000fe2000001ff00 */
[----:B------:R-:W-:Y:S01]  /*0350*/  IMNMX R4, R4, 0x1, !PT ;  /* 0x0000000104047817 */ /* 0x000fe20007800200 */
[----:B------:R-:W-:Y:S01]  /*0360*/  IMAD.MOV.U32 R76, RZ, RZ, RZ ;  /* 0x000000ffff4c7224 */ /* 0x000fe200078e00ff */
[----:B------:R-:W-:Y:S01]  /*0370*/  CS2R R90, SRZ ;  /* 0x00000000005a7805 */ /* 0x000fe2000001ff00 */
[----:B------:R-:W-:Y:S01]  /*0380*/  IMAD.MOV.U32 R66, RZ, RZ, RZ ;  /* 0x000000ffff427224 */ /* 0x000fe200078e00ff */
[----:B------:R-:W-:Y:S01]  /*0390*/  CS2R R64, SRZ ;  /* 0x0000000000407805 */ /* 0x000fe2000001ff00 */
[----:B------:R-:W-:Y:S01]  /*03a0*/  IMAD.MOV.U32 R62, RZ, RZ, RZ ;  /* 0x000000ffff3e7224 */ /* 0x000fe200078e00ff */
[----:B------:R-:W-:Y:S01]  /*03b0*/  CS2R R60, SRZ ;  /* 0x00000000003c7805 */ /* 0x000fe2000001ff00 */
[----:B------:R-:W-:Y:S01]  /*03c0*/  LOP3.LUT R3, R4, 0x1, RZ, 0xc0, !PT ;  /* 0x0000000104037812 */ /* 0x000fe200078ec0ff */
[----:B------:R-:W-:Y:S05]  /*03d0*/  @!P0 BRA `(.L_x_2) ;  /* 0x00000c5000008947 */ /* 0x000fea0003800000 */
[----:B------:R-:W-:Y:S01]  /*03e0*/  IMAD.SHL.U32 R8, R0, 0x400, RZ ;  /* 0x0000040000087824 */ /* 0x000fe200078e00ff */
[----:B------:R-:W-:Y:S01]  /*03f0*/  CS2R R92, SRZ ;  /* 0x00000000005c7805 */ /* 0x000fe2000001ff00 */
[----:B------:R-:W-:Y:S01]  /*0400*/  IMAD.IADD R4, R4, 0x1, -R3 ;  /* 0x0000000104047824 */ /* 0x000fe200078e0a03 */
[----:B------:R-:W-:Y:S01]  /*0410*/  CS2R R86, SRZ ;  /* 0x0000000000567805 */ /* 0x000fe2000001ff00 */
[----:B------:R-:W-:Y:S01]  /*0420*/  IMAD.MOV.U32 R2, RZ, RZ, RZ ;  /* 0x000000ffff027224 */ /* 0x000fe200078e00ff */
[C---:B------:R-:W-:Y:S01]  /*0430*/  IADD3 R5, R8.reuse, 0x80, RZ ;  /* 0x0000008008057810 */ /* 0x040fe20007ffe0ff */
[----:B------:R-:W-:Y:S01]  /*0440*/  IMAD.MOV.U32 R94, RZ, RZ, RZ ;  /* 0x000000ffff5e7224 */ /* 0x000fe200078e00ff */
[C---:B------:R-:W-:Y:S01]  /*0450*/  IADD3 R6, R8.reuse, 0xa0, RZ ;  /* 0x000000a008067810 */ /* 0x040fe20007ffe0ff */
[----:B------:R-:W-:Y:S01]  /*0460*/  IMAD.MOV.U32 R88, RZ, RZ, RZ ;  /* 0x000000ffff587224 */ /* 0x000fe200078e00ff */
[C---:B------:R-:W-:Y:S01]  /*0470*/  IADD3 R7, R8.reuse, 0x2080, RZ ;  /* 0x0000208008077810 */ /* 0x040fe20007ffe0ff */
[----:B------:R-:W-:Y:S01]  /*0480*/  IMAD.MOV.U32 R84, RZ, RZ, RZ ;  /* 0x000000ffff547224 */ /* 0x000fe200078e00ff */
[----:B------:R-:W-:Y:S01]  /*0490*/  CS2R R82, SRZ ;  /* 0x0000000000527805 */ /* 0x000fe2000001ff00 */
        /* <DEDUP_REMOVED lines=10> */
[----:B------:R-:W-:-:S02]  /*0540*/  IADD3 R8, R8, 0x20a0, RZ ;  /* 0x000020a008087810 */ /* 0x000fc40007ffe0ff */
.L_x_11:
[----:B------:R-:W1:Y:S01]  /*0550*/  LDS R12, [0x4] ;  /* 0x00000400ff0c7984 */ /* 0x000e620000000800 */
[----:B------:R-:W-:Y:S01]  /*0560*/  SHF.R.U32.HI R9, RZ, 0x1, R2 ;  /* 0x00000001ff097819 */ /* 0x000fe20000011602 */
[----:B------:R-:W-:Y:S04]  /*0570*/  YIELD ;  /* 0x0000000000007946 */ /* 0x000fe80003800000 */
[----:B------:R-:W-:-:S05]  /*0580*/  IMAD.U32 R9, R9, -0x80000000, RZ ;  /* 0x8000000009097824 */ /* 0x000fca00078e00ff */
[----:B-1----:R-:W-:Y:S01]  /*0590*/  LOP3.LUT P0, RZ, R12, 0x80000000, R9, 0x48, !PT ;  /* 0x800000000cff7812 */ /* 0x002fe20007804809 */
[----:B------:R-:W-:Y:S10]  /*05a0*/  NOP ;  /* 0x0000000000007918 */ /* 0x000ff40000000000 */
[----:B------:R-:W-:Y:S02]  /*05b0*/  BSSY B0, `(.L_x_3) ;  /* 0x0000009000007945 */ /* 0x000fe40003800000 */
.L_x_6:
[----:B------:R-:W-:Y:S01]  /*05c0*/  YIELD ;  /* 0x0000000000007946 */ /* 0x000fe20003800000 */
[----:B------:R-:W-:Y:S01]  /*05d0*/  BSSY B1, `(.L_x_4) ;  /* 0x0000005000017945 */ /* 0x000fe20003800000 */
[----:B------:R-:W-:Y:S05]  /*05e0*/  @P0 BRA `(.L_x_5) ;  /* 0x0000003000000947 */ /* 0x000fea0003800000 */
[----:B------:R-:W1:Y:S02]  /*05f0*/  LDS R12, [0x4] ;  /* 0x00000400ff0c7984 */ /* 0x000e640000000800 */
[----:B-1----:R-:W-:Y:S02]  /*0600*/  LOP3.LUT P0, RZ, R12, 0x80000000, R9, 0x48, !PT ;  /* 0x800000000cff7812 */ /* 0x002fe40007804809 */
[----:B------:R-:W-:Y:S06]  /*0610*/  NOP ;  /* 0x0000000000007918 */ /* 0x000fec0000000000 */
.L_x_5:
[----:B------:R-:W-:Y:S05]  /*0620*/  BSYNC B1 ;  /* 0x0000000000017941 */ /* 0x000fea0003800000 */
.L_x_4:
[----:B------:R-:W-:Y:S05]  /*0630*/  @!P0 BRA `(.L_x_6) ;  /* 0xffffff8000008947 */ /* 0x000fea000383ffff */
[----:B------:R-:W-:Y:S05]  /*0640*/  BSYNC B0 ;  /* 0x0000000000007941 */ /* 0x000fea0003800000 */
.L_x_3:
[----:B------:R-:W1:Y:S01]  /*0650*/  S2R R13, SR_LANEID ;  /* 0x00000000000d7919 */ /* 0x000e620000000000 */
[----:B------:R-:W-:Y:S01]  /*0660*/  WARPSYNC 0xffffffff ;  /* 0xffffffff00007948 */ /* 0x000fe20003800000 */
[----:B-1----:R-:W-:Y:S02]  /*0670*/  SHF.R.U32.HI R11, RZ, 0x3, R13 ;  /* 0x00000003ff0b7819 */ /* 0x002fe4000001160d */
[----:B------:R-:W-:-:S02]  /*0680*/  LOP3.LUT R12, R13, 0x7, RZ, 0xc0, !PT ;  /* 0x000000070d0c7812 */ /* 0x000fc400078ec0ff */
[----:B------:R-:W-:Y:S01]  /*0690*/  SHF.R.U32.HI R13, RZ, 0x4, R13 ;  /* 0x00000004ff0d7819 */ /* 0x000fe2000001160d */
[----:B------:R-:W-:-:S04]  /*06a0*/  IMAD.SHL.U32 R11, R11, 0x8, RZ ;  /* 0x000000080b0b7824 */ /* 0x000fc800078e00ff */
[----:B------:R-:W-:Y:S01]  /*06b0*/  IMAD.SHL.U32 R13, R13, 0x8, RZ ;  /* 0x000000080d0d7824 */ /* 0x000fe200078e00ff */
[----:B------:R-:W-:-:S05]  /*06c0*/  LOP3.LUT R12, R11, 0x8, R12, 0xe2, !PT ;  /* 0x000000080b0c7812 */ /* 0x000fca00078ee20c */
[C-C-:B------:R-:W-:Y:S02]  /*06d0*/  IMAD R16, R12.reuse, 0x20, R13.reuse ;  /* 0x000000200c107824 */ /* 0x140fe400078e020d */
[----:B------:R-:W-:Y:S02]  /*06e0*/  IMAD R11, R12, 0x80, R13 ;  /* 0x000000800c0b7824 */ /* 0x000fe400078e020d */
[----:B------:R-:W-:Y:S02]  /*06f0*/  IMAD.U32 R36, R16, 0x2, R5 ;  /* 0x0000000210247824 */ /* 0x000fe400078e0005 */
[----:B------:R-:W-:-:S04]  /*0700*/  IMAD.SHL.U32 R11, R11, 0x2, RZ ;  /* 0x000000020b0b7824 */ /* 0x000fc800078e00ff */
[----:B------:R-:W-:Y:S04]  /*0710*/  LDSM.16.M88.4 R36, [R36] ;  /* 0x000000002424783b */ /* 0x000fe80000000200 */
[----:B------:R-:W1:Y:S04]  /*0720*/  LDSM.16.MT88.4 R12, [R11+0x40a0] ;  /* 0x0040a0000b0c783b */ /* 0x000e680000004200 */
[----:B------:R-:W2:Y:S04]  /*0730*/  LDSM.16.MT88.4 R96, [R11+0x4080] ;  /* 0x004080000b60783b */ /* 0x000ea80000004200 */
[----:B------:R-:W3:Y:S04]  /*0740*/  LDSM.16.MT88.4 R32, [R11+0x40c0] ;  /* 0x0040c0000b20783b */ /* 0x000ee80000004200 */
[----:B------:R-:W4:Y:S04]  /*0750*/  LDSM.16.MT88.4 R40, [R11+0x40e0] ;  /* 0x0040e0000b28783b */ /* 0x000f280000004200 */
[----:B------:R-:W5:Y:S04]  /*0760*/  LDSM.16.MT88.4 R44, [R11+0x4100] ;  /* 0x004100000b2c783b */ /* 0x000f680000004200 */
[----:B------:R-:W3:Y:S04]  /*0770*/  LDSM.16.MT88.4 R48, [R11+0x4120] ;  /* 0x004120000b30783b */ /* 0x000ee80000004200 */
[----:B------:R-:W3:Y:S04]  /*0780*/  LDSM.16.MT88.4 R52, [R11+0x4140] ;  /* 0x004140000b34783b */ /* 0x000ee80000004200 */
[----:B------:R-:W3:Y:S04]  /*0790*/  LDSM.16.MT88.4 R56, [R11+0x4160] ;  /* 0x004160000b38783b */ /* 0x000ee80000004200 */
[----:B------:R-:W-:Y:S04]  /*07a0*/  LDSM.16.MT88.4 R68, [R11+0x50c0] ;  /* 0x0050c0000b44783b */ /* 0x000fe80000004200 */
[----:B------:R-:W-:Y:S01]  /*07b0*/  LDSM.16.MT88.4 R28, [R11+0x50e0] ;  /* 0x0050e0000b1c783b */ /* 0x000fe20000004200 */
[C---:B-1----:R-:W-:Y:S03]  /*07c0*/  HMMA.16816.F16 R100, R36.reuse, R12, R64 ;  /* 0x0000000c2464723c */ /* 0x042fe60000000840 */
[----:B------:R-:W-:Y:S04]  /*07d0*/  LDSM.16.MT88.4 R20, [R11+0x5120] ;  /* 0x005120000b14783b */ /* 0x000fe80000004200 */
[----:B------:R-:W-:Y:S01]  /*07e0*/  LDSM.16.MT88.4 R24, [R11+0x5140] ;  /* 0x005140000b18783b */ /* 0x000fe20000004200 */
[----:B------:R-:W-:Y:S01]  /*07f0*/  IMAD.U32 R12, R16, 0x2, R6 ;  /* 0x00000002100c7824 */ /* 0x000fe200078e0006 */
[C---:B------:R-:W-:Y:S02]  /*0800*/  HMMA.16816.F16 R102, R36.reuse, R14, R66 ;  /* 0x0000000e2466723c */ /* 0x040fe40000000842 */
[----:B------:R-:W-:Y:S04]  /*0810*/  LDSM.16.MT88.4 R64, [R11+0x50a0] ;  /* 0x0050a0000b40783b */ /* 0x000fe80000004200 */
[----:B------:R-:W1:Y:S02]  /*0820*/  LDSM.16.M88.4 R12, [R12] ;  /* 0x000000000c0c783b */ /* 0x000e640000000200 */
[C---:B--2---:R-:W-:Y:S02]  /*0830*/  HMMA.16816.F16 R96, R36.reuse, R96, R60 ;  /* 0x000000602460723c */ /* 0x044fe4000000083c */
[----:B------:R-:W-:Y:S06]  /*0840*/  LDSM.16.MT88.4 R16, [R11+0x5100] ;  /* 0x005100000b10783b */ /* 0x000fec0000004200 */
[C---:B------:R-:W-:Y:S01]  /*0850*/  HMMA.16816.F16 R98, R36.reuse, R98, R62 ;  /* 0x000000622462723c */ /* 0x040fe2000000083e */
[----:B------:R-:W2:Y:S07]  /*0860*/  LDSM.16.MT88.4 R60, [R11+0x5080] ;  /* 0x005080000b3c783b */ /* 0x000eae0000004200 */
[C---:B---3--:R-:W-:Y:S08]  /*0870*/  HMMA.16816.F16 R90, R36.reuse, R32, R90 ;  /* 0x00000020245a723c */ /* 0x048ff0000000085a */
[C---:B------:R-:W-:Y:S01]  /*0880*/  HMMA.16816.F16 R76, R36.reuse, R34, R76 ;  /* 0x00000022244c723c */ /* 0x040fe2000000084c */
[----:B------:R-:W3:Y:S07]  /*0890*/  LDSM.16.MT88.4 R32, [R11+0x5160] ;  /* 0x005160000b20783b */ /* 0x000eee0000004200 */
[C---:B----4-:R-:W-:Y:S08]  /*08a0*/  HMMA.16816.F16 R72, R36.reuse, R40, R72 ;  /* 0x000000282448723c */ /* 0x050ff00000000848 */
[C---:B------:R-:W-:Y:S08]  /*08b0*/  HMMA.16816.F16 R74, R36.reuse, R42, R74 ;  /* 0x0000002a244a723c */ /* 0x040ff0000000084a */
[C---:B-----5:R-:W-:Y:S08]  /*08c0*/  HMMA.16816.F16 R78, R36.reuse, R44, R78 ;  /* 0x0000002c244e723c */ /* 0x060ff0000000084e */
[C---:B------:R-:W-:Y:S08]  /*08d0*/  HMMA.16816.F16 R80, R36.reuse, R46, R80 ;  /* 0x0000002e2450723c */ /* 0x040ff00000000850 */
[C---:B------:R-:W-:Y:S08]  /*08e0*/  HMMA.16816.F16 R82, R36.reuse, R48, R82 ;  /* 0x000000302452723c */ /* 0x040ff00000000852 */
[C---:B------:R-:W-:Y:S08]  /*08f0*/  HMMA.16816.F16 R84, R36.reuse, R50, R84 ;  /* 0x000000322454723c */ /* 0x040ff00000000854 */
[C---:B------:R-:W-:Y:S08]  /*0900*/  HMMA.16816.F16 R86, R36.reuse, R52, R86 ;  /* 0x000000342456723c */ /* 0x040ff00000000856 */
[C---:B------:R-:W-:Y:S08]  /*0910*/  HMMA.16816.F16 R88, R36.reuse, R54, R88 ;  /* 0x000000362458723c */ /* 0x040ff00000000858 */
[C---:B------:R-:W-:Y:S08]  /*0920*/  HMMA.16816.F16 R56, R36.reuse, R56, R92 ;  /* 0x000000382438723c */ /* 0x040ff0000000085c */
[----:B------:R-:W-:Y:S08]  /*0930*/  HMMA.16816.F16 R94, R36, R58, R94 ;  /* 0x0000003a245e723c */ /* 0x000ff0000000085e */
[C---:B-1----:R-:W-:Y:S08]  /*0940*/  HMMA.16816.F16 R92, R12.reuse, R68, R90 ;  /* 0x000000440c5c723c */ /* 0x042ff0000000085a */
[C---:B--2---:R-:W-:Y:S08]  /*0950*/  HMMA.16816.F16 R60, R12.reuse, R60, R96 ;  /* 0x0000003c0c3c723c */ /* 0x044ff00000000860 */
[C---:B------:R-:W-:Y:S08]  /*0960*/  HMMA.16816.F16 R62, R12.reuse, R62, R98 ;  /* 0x0000003e0c3e723c */ /* 0x040ff00000000862 */
        /* <DEDUP_REMOVED lines=11> */
[C---:B---3--:R-:W-:Y:S08]  /*0a20*/  HMMA.16816.F16 R90, R12.reuse, R32, R56 ;  /* 0x000000200c5a723c */ /* 0x048ff00000000838 */
[----:B------:R-:W-:Y:S01]  /*0a30*/  HMMA.16816.F16 R94, R12, R34, R94 ;  /* 0x000000220c5e723c */ /* 0x000fe2000000085e */
[----:B------:R-:W-:Y:S01]  /*0a40*/  @!PT LDS RZ, [RZ] ;  /* 0x00000000fffff984 */ /* 0x000fe20000000800 */
[----:B------:R-:W-:Y:S01]  /*0a50*/  @!PT LDS RZ, [RZ] ;  /* 0x00000000fffff984 */ /* 0x000fe20000000800 */
[----:B------:R-:W-:Y:S01]  /*0a60*/  @!PT LDS RZ, [RZ] ;  /* 0x00000000fffff984 */ /* 0x000fe20000000800 */
[----:B------:R-:W-:Y:S01]  /*0a70*/  @!PT LDS RZ, [RZ] ;  /* 0x00000000fffff984 */ /* 0x000fe20000000800 */
[----:B------:R-:W-:Y:S07]  /*0a80*/  MEMBAR.ALL.CTA ;  /* 0x0000000000007992 */ /* 0x000fee0000008000 */
[----:B------:R-:W-:Y:S01]  /*0a90*/  ATOMS.ARRIVE.64 RZ, [URZ+0x10] ;  /* 0x00001000ffff7f8c */ /* 0x000fe2000c80043f */
[----:B------:R-:W-:-:S03]  /*0aa0*/  IADD3 R10, R2, 0x1, RZ ;  /* 0x00000001020a7810 */ /* 0x000fc60007ffe0ff */
[----:B------:R-:W1:Y:S01]  /*0ab0*/  LDS R11, [0xc] ;  /* 0x00000c00ff0b7984 */ /* 0x000e620000000800 */
[----:B------:R-:W-:-:S05]  /*0ac0*/  SHF.R.U32.HI R10, RZ, 0x1, R10 ;  /* 0x00000001ff0a7819 */ /* 0x000fca000001160a */
[----:B------:R-:W-:-:S05]  /*0ad0*/  IMAD.U32 R10, R10, -0x80000000, RZ ;  /* 0x800000000a0a7824 */ /* 0x000fca00078e00ff */
[----:B-1----:R-:W-:Y:S01]  /*0ae0*/  LOP3.LUT P0, RZ, R11, 0x80000000, R10, 0x48, !PT ;  /* 0x800000000bff7812 */ /* 0x002fe2000780480a */
[----:B------:R-:W-:Y:S10]  /*0af0*/  NOP ;  /* 0x0000000000007918 */ /* 0x000ff40000000000 */
[----:B------:R-:W-:Y:S02]  /*0b00*/  BSSY B0, `(.L_x_7) ;  /* 0x0000009000007945 */ /* 0x000fe40003800000 */
.L_x_10:
[----:B------:R-:W-:Y:S01]  /*0b10*/  YIELD ;  /* 0x0000000000007946 */ /* 0x000fe20003800000 */
[----:B------:R-:W-:Y:S01]  /*0b20*/  BSSY B1, `(.L_x_8) ;  /* 0x0000005000017945 */ /* 0x000fe20003800000 */
[----:B------:R-:W-:Y:S05]  /*0b30*/  @P0 BRA `(.L_x_9) ;  /* 0x0000003000000947 */ /* 0x000fea0003800000 */
[----:B------:R-:W1:Y:S02]  /*0b40*/  LDS R11, [0xc] ;  /* 0x00000c00ff0b7984 */ /* 0x000e640000000800 */
[----:B-1----:R-:W-:Y:S02]  /*0b50*/  LOP3.LUT P0, RZ, R11, 0x80000000, R10, 0x48, !PT ;  /* 0x800000000bff7812 */ /* 0x002fe4000780480a */
[----:B------:R-:W-:Y:S06]  /*0b60*/  NOP ;  /* 0x0000000000007918 */ /* 0x000fec0000000000 */
.L_x_9:
[----:B------:R-:W-:Y:S05]  /*0b70*/  BSYNC B1 ;  /* 0x0000000000017941 */ /* 0x000fea0003800000 */
.L_x_8:
[----:B------:R-:W-:Y:S05]  /*0b80*/  @!P0 BRA `(.L_x_10) ;  /* 0xffffff8000008947 */ /* 0x000fea000383ffff */
[----:B------:R-:W-:Y:S05]  /*0b90*/  BSYNC B0 ;  /* 0x0000000000007941 */ /* 0x000fea0003800000 */
.L_x_7:
        /* <DEDUP_REMOVED lines=68> */
[----:B------:R-:W-:Y:S01]  /*0fe0*/  IADD3 R4, R4, -0x2, RZ ;  /* 0xfffffffe04047810 */ /* 0x000fe20007ffe0ff */
[----:B------:R-:W-:Y:S01]  /*0ff0*/  ATOMS.ARRIVE.64 RZ, [URZ+0x18] ;  /* 0x00001800ffff7f8c */ /* 0x000fe2000c80043f */
[----:B------:R-:W-:-:S02]  /*1000*/  IADD3 R2, R2, 0x2, RZ ;  /* 0x0000000202027810 */ /* 0x000fc40007ffe0ff */
[----:B------:R-:W-:-:S13]  /*1010*/  ISETP.NE.AND P0, PT, R4, RZ, PT ;  /* 0x000000ff0400720c */ /* 0x000fda0003f05270 */
[----:B------:R-:W-:Y:S05]  /*1020*/  @P0 BRA `(.L_x_11) ;  /* 0xfffff52000000947 */ /* 0x000fea000383ffff */
.L_x_2:
[----:B------:R-:W-:-:S13]  /*1030*/  ISETP.NE.AND P0, PT, R3, RZ, PT ;  /* 0x000000ff0300720c */ /* 0x000fda0003f05270 */
[----:B------:R-:W-:Y:S05]  /*1040*/  @!P0 BRA `(.L_x_1) ;  /* 0x000007b000008947 */ /* 0x000fea0003800000 */
[----:B------:R-:W-:Y:S01]  /*1050*/  IMAD.SHL.U32 R3, R2, 0x8, RZ ;  /* 0x0000000802037824 */ /* 0x000fe200078e00ff */
[----:B------:R-:W-:-:S04]  /*1060*/  SHF.R.U32.HI R4, RZ, 0x1, R2 ;  /* 0x00000001ff047819 */ /* 0x000fc80000011602 */
[----:B------:R-:W-:Y:S01]  /*1070*/  LOP3.LUT R3, R3, 0x8, RZ, 0xc0, !PT ;  /* 0x0000000803037812 */ /* 0x000fe200078ec0ff */
[----:B------:R-:W-:-:S04]  /*1080*/  IMAD.U32 R6, R4, -0x80000000, RZ ;  /* 0x8000000004067824 */ /* 0x000fc800078e00ff */
[----:B------:R-:W1:Y:S02]  /*1090*/  LDS R5, [R3+0x4] ;  /* 0x0000040003057984 */ /* 0x000e640000000800 */
[----:B-1----:R-:W-:Y:S02]  /*10a0*/  LOP3.LUT P0, RZ, R5, 0x80000000, R6, 0x48, !PT ;  /* 0x8000000005ff7812 */ /* 0x002fe40007804806 */
[----:B------:R-:W-:Y:S09]  /*10b0*/  NOP ;  /* 0x0000000000007918 */ /* 0x000ff20000000000 */
[----:B------:R-:W-:Y:S02]  /*10c0*/  BSSY B0, `(.L_x_12) ;  /* 0x0000009000007945 */ /* 0x000fe40003800000 */
.L_x_15:
[----:B------:R-:W-:Y:S01]  /*10d0*/  YIELD ;  /* 0x0000000000007946 */ /* 0x000fe20003800000 */
[----:B------:R-:W-:Y:S01]  /*10e0*/  BSSY B1, `(.L_x_13) ;  /* 0x0000005000017945 */ /* 0x000fe20003800000 */
[----:B------:R-:W-:Y:S05]  /*10f0*/  @P0 BRA `(.L_x_14) ;  /* 0x0000003000000947 */ /* 0x000fea0003800000 */
[----:B------:R-:W1:Y:S02]  /*1100*/  LDS R4, [R3+0x4] ;  /* 0x0000040003047984 */ /* 0x000e640000000800 */
[----:B-1----:R-:W-:Y:S02]  /*1110*/  LOP3.LUT P0, RZ, R4, 0x80000000, R6, 0x48, !PT ;  /* 0x8000000004ff7812 */ /* 0x002fe40007804806 */
[----:B------:R-:W-:Y:S06]  /*1120*/  NOP ;  /* 0x0000000000007918 */ /* 0x000fec0000000000 */
.L_x_14:
[----:B------:R-:W-:Y:S05]  /*1130*/  BSYNC B1 ;  /* 0x0000000000017941 */ /* 0x000fea0003800000 */
.L_x_13:
[----:B------:R-:W-:Y:S05]  /*1140*/  @!P0 BRA `(.L_x_15) ;  /* 0xffffff8000008947 */ /* 0x000fea000383ffff */
[----:B------:R-:W-:Y:S05]  /*1150*/  BSYNC B0 ;  /* 0x0000000000007941 */ /* 0x000fea0003800000 */
.L_x_12:
[----:B------:R-:W1:Y:S01]  /*1160*/  S2R R4, SR_LANEID ;  /* 0x0000000000047919 */ /* 0x000e620000000000 */
[----:B------:R-:W-:Y:S01]  /*1170*/  IMAD.SHL.U32 R2, R2, 0x2000, RZ ;  /* 0x0000200002027824 */ /* 0x000fe200078e00ff */
[----:B------:R-:W-:Y:S04]  /*1180*/  WARPSYNC 0xffffffff ;  /* 0xffffffff00007948 */ /* 0x000fe80003800000 */
[----:B------:R-:W-:-:S04]  /*1190*/  LOP3.LUT R9, R2, 0x2000, RZ, 0xc0, !PT ;  /* 0x0000200002097812 */ /* 0x000fc800078ec0ff */
[C---:B------:R-:W-:Y:S01]  /*11a0*/  IADD3 R11, R9.reuse, 0x40c0, RZ ;  /* 0x000040c0090b7810 */ /* 0x040fe20007ffe0ff */
[----:B------:R-:W-:Y:S01]  /*11b0*/  IMAD R8, R0, 0x400, R9 ;  /* 0x0000040000087824 */ /* 0x000fe200078e0209 */
[C---:B------:R-:W-:Y:S02]  /*11c0*/  IADD3 R7, R9.reuse, 0x40a0, RZ ;  /* 0x000040a009077810 */ /* 0x040fe40007ffe0ff */
[C---:B------:R-:W-:Y:S02]  /*11d0*/  IADD3 R15, R9.reuse, 0x4120, RZ ;  /* 0x00004120090f7810 */ /* 0x040fe40007ffe0ff */
[C---:B------:R-:W-:Y:S02]  /*11e0*/  IADD3 R17, R9.reuse, 0x4140, RZ ;  /* 0x0000414009117810 */ /* 0x040fe40007ffe0ff */
[C---:B------:R-:W-:Y:S02]  /*11f0*/  IADD3 R19, R9.reuse, 0x5100, RZ ;  /* 0x0000510009137810 */ /* 0x040fe40007ffe0ff */
[----:B------:R-:W-:-:S02]  /*1200*/  IADD3 R21, R9, 0x5120, RZ ;  /* 0x0000512009157810 */ /* 0x000fc40007ffe0ff */
[----:B------:R-:W-:Y:S02]  /*1210*/  IADD3 R23, R9, 0x5140, RZ ;  /* 0x0000514009177810 */ /* 0x000fe40007ffe0ff */
[--C-:B-1----:R-:W-:Y:S02]  /*1220*/  SHF.R.U32.HI R5, RZ, 0x3, R4.reuse ;  /* 0x00000003ff057819 */ /* 0x102fe40000011604 */
[----:B------:R-:W-:Y:S02]  /*1230*/  SHF.R.U32.HI R2, RZ, 0x4, R4 ;  /* 0x00000004ff027819 */ /* 0x000fe40000011604 */
[----:B------:R-:W-:Y:S01]  /*1240*/  LOP3.LUT R4, R4, 0x7, RZ, 0xc0, !PT ;  /* 0x0000000704047812 */ /* 0x000fe200078ec0ff */
[----:B------:R-:W-:Y:S01]  /*1250*/  IMAD.SHL.U32 R5, R5, 0x8, RZ ;  /* 0x0000000805057824 */ /* 0x000fe200078e00ff */
[----:B------:R-:W-:Y:S01]  /*1260*/  IADD3 R25, R9, 0x5160, RZ ;  /* 0x0000516009197810 */ /* 0x000fe20007ffe0ff */
[----:B------:R-:W-:-:S03]  /*1270*/  IMAD.SHL.U32 R2, R2, 0x8, RZ ;  /* 0x0000000802027824 */ /* 0x000fc600078e00ff */
[----:B------:R-:W-:Y:S02]  /*1280*/  LOP3.LUT R5, R5, 0x8, R4, 0xe2, !PT ;  /* 0x0000000805057812 */ /* 0x000fe400078ee204 */
[C---:B------:R-:W-:Y:S02]  /*1290*/  IADD3 R4, R8.reuse, 0x80, RZ ;  /* 0x0000008008047810 */ /* 0x040fe40007ffe0ff */
[----:B------:R-:W-:Y:S01]  /*12a0*/  IADD3 R8, R8, 0xa0, RZ ;  /* 0x000000a008087810 */ /* 0x000fe20007ffe0ff */
[C-C-:B------:R-:W-:Y:S02]  /*12b0*/  IMAD R13, R5.reuse, 0x20, R2.reuse ;  /* 0x00000020050d7824 */ /* 0x140fe400078e0202 */
[----:B------:R-:W-:Y:S01]  /*12c0*/  IMAD R2, R5, 0x80, R2 ;  /* 0x0000008005027824 */ /* 0x000fe200078e0202 */
[----:B------:R-:W-:Y:S01]  /*12d0*/  IADD3 R5, R9, 0x4080, RZ ;  /* 0x0000408009057810 */ /* 0x000fe20007ffe0ff */
[----:B------:R-:W-:Y:S02]  /*12e0*/  IMAD.U32 R4, R13, 0x2, R4 ;  /* 0x000000020d047824 */ /* 0x000fe400078e0004 */
[C---:B------:R-:W-:Y:S01]  /*12f0*/  IMAD.U32 R32, R2.reuse, 0x2, R11 ;  /* 0x0000000202207824 */ /* 0x040fe200078e000b */
[----:B------:R-:W-:Y:S01]  /*1300*/  IADD3 R11, R9, 0x40e0, RZ ;  /* 0x000040e0090b7810 */ /* 0x000fe20007ffe0ff */
[----:B------:R-:W-:-:S02]  /*1310*/  IMAD.U32 R12, R2, 0x2, R5 ;  /* 0x00000002020c7824 */ /* 0x000fc400078e0005 */
[C---:B------:R-:W-:Y:S02]  /*1320*/  IMAD.U32 R10, R2.reuse, 0x2, R7 ;  /* 0x00000002020a7824 */ /* 0x040fe400078e0007 */
[----:B------:R-:W-:Y:S01]  /*1330*/  LDSM.16.M88.4 R4, [R4] ;  /* 0x000000000404783b */ /* 0x000fe20000000200 */
[----:B------:R-:W-:Y:S01]  /*1340*/  IMAD.U32 R8, R13, 0x2, R8 ;  /* 0x000000020d087824 */ /* 0x000fe200078e0008 */
[C---:B------:R-:W-:Y:S01]  /*1350*/  IADD3 R13, R9.reuse, 0x4100, RZ ;  /* 0x00004100090d7810 */ /* 0x040fe20007ffe0ff */
[C---:B------:R-:W-:Y:S01]  /*1360*/  IMAD.U32 R36, R2.reuse, 0x2, R11 ;  /* 0x0000000202247824 */ /* 0x040fe200078e000b */
[----:B------:R-:W1:Y:S01]  /*1370*/  LDSM.16.MT88.4 R56, [R12] ;  /* 0x000000000c38783b */ /* 0x000e620000004200 */
[C---:B------:R-:W-:Y:S01]  /*1380*/  IADD3 R11, R9.reuse, 0x4160, RZ ;  /* 0x00004160090b7810 */ /* 0x040fe20007ffe0ff */
[C---:B------:R-:W-:Y:S01]  /*1390*/  IMAD.U32 R44, R2.reuse, 0x2, R15 ;  /* 0x00000002022c7824 */ /* 0x040fe200078e000f */
[C---:B------:R-:W-:Y:S01]  /*13a0*/  IADD3 R15, R9.reuse, 0x50c0, RZ ;  /* 0x000050c0090f7810 */ /* 0x040fe20007ffe0ff */
[----:B------:R-:W2:Y:S01]  /*13b0*/  LDSM.16.MT88.4 R68, [R10] ;  /* 0x000000000a44783b */ /* 0x000ea20000004200 */
[C---:B------:R-:W-:Y:S01]  /*13c0*/  IMAD.U32 R40, R2.reuse, 0x2, R13 ;  /* 0x0000000202287824 */ /* 0x040fe200078e000d */
[C---:B------:R-:W-:Y:S01]  /*13d0*/  IADD3 R13, R9.reuse, 0x5080, RZ ;  /* 0x00005080090d7810 */ /* 0x040fe20007ffe0ff */
[C---:B------:R-:W-:Y:S01]  /*13e0*/  IMAD.U32 R48, R2.reuse, 0x2, R17 ;  /* 0x0000000202307824 */ /* 0x040fe200078e0011 */
[----:B------:R-:W3:Y:S01]  /*13f0*/  LDSM.16.MT88.4 R32, [R32] ;  /* 0x000000002020783b */ /* 0x000ee20000004200 */
[C---:B------:R-:W-:Y:S01]  /*1400*/  IMAD.U32 R52, R2.reuse, 0x2, R11 ;  /* 0x0000000202347824 */ /* 0x040fe200078e000b */
[C---:B------:R-:W-:Y:S01]  /*1410*/  IADD3 R11, R9.reuse, 0x50a0, RZ ;  /* 0x000050a0090b7810 */ /* 0x040fe20007ffe0ff */
[C---:B------:R-:W-:Y:S01]  /*1420*/  IMAD.U32 R15, R2.reuse, 0x2, R15 ;  /* 0x00000002020f7824 */ /* 0x040fe200078e000f */
[----:B------:R-:W4:Y:S01]  /*1430*/  LDSM.16.MT88.4 R36, [R36] ;  /* 0x000000002424783b */ /* 0x000f220000004200 */
[----:B------:R-:W-:Y:S01]  /*1440*/  IADD3 R17, R9, 0x50e0, RZ ;  /* 0x000050e009117810 */ /* 0x000fe20007ffe0ff */
[----:B------:R-:W-:-:S02]  /*1450*/  IMAD.U32 R20, R2, 0x2, R19 ;  /* 0x0000000202147824 */ /* 0x000fc400078e0013 */
[----:B------:R-:W5:Y:S01]  /*1460*/  LDSM.16.MT88.4 R40, [R40] ;  /* 0x000000002828783b */ /* 0x000f620000004200 */
[C---:B------:R-:W-:Y:S02]  /*1470*/  IMAD.U32 R24, R2.reuse, 0x2, R21 ;  /* 0x0000000202187824 */ /* 0x040fe400078e0015 */
[C---:B------:R-:W-:Y:S01]  /*1480*/  IMAD.U32 R17, R2.reuse, 0x2, R17 ;  /* 0x0000000202117824 */ /* 0x040fe200078e0011 */
[----:B------:R-:W4:Y:S01]  /*1490*/  LDSM.16.MT88.4 R44, [R44] ;  /* 0x000000002c2c783b */ /* 0x000f220000004200 */
[----:B------:R-:W-:-:S03]  /*14a0*/  IMAD.U32 R28, R2, 0x2, R23 ;  /* 0x00000002021c7824 */ /* 0x000fc600078e0017 */
[----:B------:R-:W4:Y:S04]  /*14b0*/  LDSM.16.MT88.4 R48, [R48] ;  /* 0x000000003030783b */ /* 0x000f280000004200 */
[----:B------:R-:W4:Y:S04]  /*14c0*/  LDSM.16.MT88.4 R52, [R52] ;  /* 0x000000003434783b */ /* 0x000f280000004200 */
[----:B------:R-:W-:Y:S04]  /*14d0*/  LDSM.16.MT88.4 R16, [R17] ;  /* 0x000000001110783b */ /* 0x000fe80000004200 */
[----:B------:R-:W-:Y:S01]  /*14e0*/  LDSM.16.MT88.4 R20, [R20] ;  /* 0x000000001414783b */ /* 0x000fe20000004200 */
[C---:B-1----:R-:W-:Y:S03]  /*14f0*/  HMMA.16816.F16 R56, R4.reuse, R56, R60 ;  /* 0x000000380438723c */ /* 0x042fe6000000083c */
[----:B------:R-:W-:Y:S04]  /*1500*/  LDSM.16.MT88.4 R28, [R28] ;  /* 0x000000001c1c783b */ /* 0x000fe80000004200 */
[C---:B------:R-:W-:Y:S01]  /*1510*/  IMAD.U32 R60, R2.reuse, 0x2, R13 ;  /* 0x00000002023c7824 */ /* 0x040fe200078e000d */
[C---:B--2---:R-:W-:Y:S01]  /*1520*/  HMMA.16816.F16 R68, R4.reuse, R68, R64 ;  /* 0x000000440444723c */ /* 0x044fe20000000840 */
[----:B------:R-:W-:Y:S06]  /*1530*/  LDSM.16.MT88.4 R12, [R15] ;  /* 0x000000000f0c783b */ /* 0x000fec0000004200 */
[C---:B------:R-:W-:Y:S01]  /*1540*/  IMAD.U32 R64, R2.reuse, 0x2, R11 ;  /* 0x0000000202407824 */ /* 0x040fe200078e000b */
[C---:B---3--:R-:W-:Y:S01]  /*1550*/  HMMA.16816.F16 R90, R4.reuse, R32, R90 ;  /* 0x00000020045a723c */ /* 0x048fe2000000085a */
[----:B------:R-:W-:Y:S06]  /*1560*/  LDSM.16.M88.4 R8, [R8] ;  /* 0x000000000808783b */ /* 0x000fec0000000200 */
[----:B------:R-:W-:Y:S01]  /*1570*/  IMAD.U32 R32, R2, 0x2, R25 ;  /* 0x0000000202207824 */ /* 0x000fe200078e0019 */
[C---:B------:R-:W-:Y:S01]  /*1580*/  HMMA.16816.F16 R58, R4.reuse, R58, R62 ;  /* 0x0000003a043a723c */ /* 0x040fe2000000083e */
[----:B------:R-:W1:Y:S04]  /*1590*/  LDSM.16.MT88.4 R60, [R60] ;  /* 0x000000003c3c783b */ /* 0x000e680000004200 */
[----:B------:R-:W-:Y:S03]  /*15a0*/  LDSM.16.MT88.4 R24, [R24] ;  /* 0x000000001818783b */ /* 0x000fe60000004200 */
[C---:B------:R-:W-:Y:S01]  /*15b0*/  HMMA.16816.F16 R70, R4.reuse, R70, R66 ;  /* 0x000000460446723c */ /* 0x040fe20000000842 */
[----:B------:R-:W2:Y:S07]  /*15c0*/  LDSM.16.MT88.4 R64, [R64] ;  /* 0x000000004040783b */ /* 0x000eae0000004200 */
[C---:B------:R-:W-:Y:S01]  /*15d0*/  HMMA.16816.F16 R76, R4.reuse, R34, R76 ;  /* 0x00000022044c723c */ /* 0x040fe2000000084c */
[----:B------:R-:W3:Y:S07]  /*15e0*/  LDSM.16.MT88.4 R32, [R32] ;  /* 0x000000002020783b */ /* 0x000eee0000004200 */
        /* <DEDUP_REMOVED lines=11> */
[C---:B------:R-:W-:Y:S08]  /*16a0*/  HMMA.16816.F16 R62, R8.reuse, R62, R58 ;  /* 0x0000003e083e723c */ /* 0x040ff0000000083a */
        /* <DEDUP_REMOVED lines=14> */
[----:B------:R-:W-:Y:S10]  /*1790*/  @!UPT UIADD3 URZ, URZ, URZ, URZ ;  /* 0x0000003f3f3ff290 */ /* 0x000ff4000fffe03f */
[----:B------:R-:W-:Y:S01]  /*17a0*/  @!PT LDS RZ, [RZ] ;  /* 0x00000000fffff984 */ /* 0x000fe20000000800 */
[----:B------:R-:W-:Y:S01]  /*17b0*/  @!PT LDS RZ, [RZ] ;  /* 0x00000000fffff984 */ /* 0x000fe20000000800 */
[----:B------:R-:W-:Y:S01]  /*17c0*/  @!PT LDS RZ, [RZ] ;  /* 0x00000000fffff984 */ /* 0x000fe20000000800 */
[----:B------:R-:W-:Y:S01]  /*17d0*/  @!PT LDS RZ, [RZ] ;  /* 0x00000000fffff984 */ /* 0x000fe20000000800 */
[----:B------:R-:W-:Y:S11]  /*17e0*/  MEMBAR.ALL.CTA ;  /* 0x0000000000007992 */ /* 0x000ff60000008000 */
[----:B------:R1:W-:Y:S02]  /*17f0*/  ATOMS.ARRIVE.64 RZ, [R3+URZ+0x10] ;  /* 0x0000100003ff7f8c */ /* 0x0003e4000c80043f */
.L_x_1:
[----:B------:R-:W2:Y:S04]  /*1800*/  S2R R5, SR_CTAID.Y ;  /* 0x0000000000057919 */ /* 0x000ea80000002600 */
[----:B-1----:R-:W1:Y:S01]  /*1810*/  S2R R3, SR_CTAID.X ;  /* 0x0000000000037919 */ /* 0x002e620000002500 */
[----:B--2---:R-:W-:-:S04]  /*1820*/  IMAD R2, R5, 0x8, R0 ;  /* 0x0000000805027824 */ /* 0x004fc800078e0200 */
[----:B------:R-:W-:Y:S02]  /*1830*/  IMAD.SHL.U32 R2, R2, 0x10, RZ ;  /* 0x0000001002027824 */ /* 0x000fe400078e00ff */
[----:B-1----:R-:W-:-:S03]  /*1840*/  IMAD.SHL.U32 R3, R3, 0x80, RZ ;  /* 0x0000008003037824 */ /* 0x002fc600078e00ff */
[C---:B------:R-:W-:Y:S01]  /*1850*/  ISETP.GE.AND P0, PT, R2.reuse, c[0x0][0x178], PT ;  /* 0x00005e0002007a0c */ /* 0x040fe20003f06270 */
[----:B------:R-:W-:Y:S01]  /*1860*/  IMAD R2, R2, c[0x0][0x17c], RZ ;  /* 0x00005f0002027a24 */ /* 0x000fe200078e02ff */
[C---:B------:R-:W-:Y:S02]  /*1870*/  IADD3 R11, R3.reuse, 0x10, RZ ;  /* 0x00000010030b7810 */ /* 0x040fe40007ffe0ff */
[C---:B------:R-:W-:Y:S02]  /*1880*/  ISETP.GE.OR P1, PT, R3.reuse, c[0x0][0x17c], P0 ;  /* 0x00005f0003007a0c */ /* 0x040fe40000726670 */
[----:B------:R-:W-:Y:S02]  /*1890*/  IADD3 R13, R3, 0x20, RZ ;  /* 0x00000020030d7810 */ /* 0x000fe40007ffe0ff */
[----:B------:R-:W-:-:S09]  /*18a0*/  SHF.R.S32.HI R0, RZ, 0x1f, R2 ;  /* 0x0000001fff007819 */ /* 0x000fd20000011402 */
[----:B------:R-:W-:Y:S05]  /*18b0*/  @P1 BRA `(.L_x_16) ;  /* 0x0000013000001947 */ /* 0x000fea0003800000 */
[----:B------:R-:W1:Y:S01]  /*18c0*/  S2R R4, SR_LANEID ;  /* 0x0000000000047919 */ /* 0x000e620000000000 */
[----:B------:R-:W-:Y:S01]  /*18d0*/  IMAD.MOV.U32 R9, RZ, RZ, c[0x0][0x17c] ;  /* 0x00005f00ff097624 */ /* 0x000fe200078e00ff */
[C---:B------:R-:W-:Y:S01]  /*18e0*/  IADD3 R6, P1, R3.reuse, R2, RZ ;  /* 0x0000000203067210 */ /* 0x040fe20007f3e0ff */
[----:B------:R-:W-:Y:S01]  /*18f0*/  IMAD.MOV.U32 R5, RZ, RZ, RZ ;  /* 0x000000ffff057224 */ /* 0x000fe200078e00ff */
[----:B------:R-:W-:Y:S02]  /*1900*/  WARPSYNC 0xffffffff ;  /* 0xffffffff00007948 */ /* 0x000fe40003800000 */
[----:B------:R-:W-:Y:S02]  /*1910*/  SHF.R.U32.HI R9, RZ, 0x1, R9 ;  /* 0x00000001ff097819 */ /* 0x000fe40000011609 */
[----:B------:R-:W-:Y:S02]  /*1920*/  LEA.HI.X.SX32 R17, R3, R0, 0x1, P1 ;  /* 0x0000000003117211 */ /* 0x000fe400008f0eff */
[----:B------:R-:W-:-:S02]  /*1930*/  LEA R15, P1, R6, c[0x0][0x170], 0x1 ;  /* 0x00005c00060f7a11 */ /* 0x000fc400078208ff */
[----:B-1----:R-:W-:Y:S02]  /*1940*/  SHF.R.U32.HI R7, RZ, 0x2, R4 ;  /* 0x00000002ff077819 */ /* 0x002fe40000011604 */
[----:B------:R-:W-:-:S05]  /*1950*/  LOP3.LUT R4, R4, 0x3, RZ, 0xc0, !PT ;  /* 0x0000000304047812 */ /* 0x000fca00078ec0ff */
[----:B------:R-:W-:Y:S01]  /*1960*/  IMAD.WIDE.U32 R4, R7, R9, R4 ;  /* 0x0000000907047225 */ /* 0x000fe200078e0004 */
[----:B------:R-:W-:-:S04]  /*1970*/  LEA.HI.X R7, R6, c[0x0][0x174], R17, 0x1, P1 ;  /* 0x00005d0006077a11 */ /* 0x000fc800008f0c11 */
[----:B------:R-:W-:-:S04]  /*1980*/  LEA R6, P1, R4, R15, 0x2 ;  /* 0x0000000f04067211 */ /* 0x000fc800078210ff */
[----:B------:R-:W-:-:S05]  /*1990*/  LEA.HI.X R7, R4, R7, R5, 0x2, P1 ;  /* 0x0000000704077211 */ /* 0x000fca00008f1405 */
[----:B------:R-:W-:Y:S01]  /*19a0*/  IMAD.WIDE.U32 R4, R9, 0x20, R6 ;  /* 0x0000002009047825 */ /* 0x000fe200078e0006 */
[----:B------:R1:W-:Y:S04]  /*19b0*/  STG.E [R6.64], R60 ;  /* 0x0000003c06007986 */ /* 0x0003e8000c101904 */
[----:B------:R1:W-:Y:S04]  /*19c0*/  STG.E [R4.64], R61 ;  /* 0x0000003d04007986 */ /* 0x0003e8000c101904 */
[----:B------:R1:W-:Y:S04]  /*19d0*/  STG.E [R6.64+0x10], R62 ;  /* 0x0000103e06007986 */ /* 0x0003e8000c101904 */
[----:B------:R1:W-:Y:S02]  /*19e0*/  STG.E [R4.64+0x10], R63 ;  /* 0x0000103f04007986 */ /* 0x0003e4000c101904 */
.L_x_16:
[----:B------:R-:W-:Y:S02]  /*19f0*/  ISETP.GE.OR P6, PT, R11, c[0x0][0x17c], P0 ;  /* 0x00005f000b007a0c */ /* 0x000fe400007c6670 */
[----:B------:R-:W-:-:S02]  /*1a00*/  IADD3 R9, R3, 0x30, RZ ;  /* 0x0000003003097810 */ /* 0x000fc40007ffe0ff */
[C---:B------:R-:W-:Y:S02]  /*1a10*/  IADD3 R15, R3.reuse, 0x40, RZ ;  /* 0x00000040030f7810 */ /* 0x040fe40007ffe0ff */
[C---:B------:R-:W-:Y:S02]  /*1a20*/  IADD3 R17, R3.reuse, 0x50, RZ ;  /* 0x0000005003117810 */ /* 0x040fe40007ffe0ff */
[C---:B------:R-:W-:Y:S02]  /*1a30*/  IADD3 R19, R3.reuse, 0x60, RZ ;  /* 0x0000006003137810 */ /* 0x040fe40007ffe0ff */
[----:B------:R-:W-:Y:S02]  /*1a40*/  IADD3 R3, R3, 0x70, RZ ;  /* 0x0000007003037810 */ /* 0x000fe40007ffe0ff */
[----:B------:R-:W-:Y:S02]  /*1a50*/  ISETP.GE.OR P5, PT, R13, c[0x0][0x17c], P0 ;  /* 0x00005f000d007a0c */ /* 0x000fe400007a6670 */
[----:B------:R-:W-:-:S02]  /*1a60*/  ISETP.GE.OR P4, PT, R9, c[0x0][0x17c], P0 ;  /* 0x00005f0009007a0c */ /* 0x000fc40000786670 */
[----:B------:R-:W-:Y:S02]  /*1a70*/  ISETP.GE.OR P3, PT, R15, c[0x0][0x17c], P0 ;  /* 0x00005f000f007a0c */ /* 0x000fe40000766670 */
[----:B------:R-:W-:Y:S02]  /*1a80*/  ISETP.GE.OR P2, PT, R17, c[0x0][0x17c], P0 ;  /* 0x00005f0011007a0c */ /* 0x000fe40000746670 */
[----:B------:R-:W-:Y:S02]  /*1a90*/  ISETP.GE.OR P1, PT, R19, c[0x0][0x17c], P0 ;  /* 0x00005f0013007a0c */ /* 0x000fe40000726670 */
[----:B------:R-:W-:Y:S01]  /*1aa0*/  ISETP.GE.OR P0, PT, R3, c[0x0][0x17c], P0 ;  /* 0x00005f0003007a0c */ /* 0x000fe20000706670 */
[----:B------:R-:W-:Y:S07]  /*1ab0*/  @P6 BRA `(.L_x_17) ;  /* 0x0000013000006947 */ /* 0x000fee0003800000 */
[----:B-1----:R-:W1:Y:S01]  /*1ac0*/  S2R R4, SR_LANEID ;  /* 0x0000000000047919 */ /* 0x002e620000000000 */
[----:B------:R-:W-:Y:S01]  /*1ad0*/  IMAD.MOV.U32 R5, RZ, RZ, c[0x0][0x17c] ;  /* 0x00005f00ff057624 */ /* 0x000fe200078e00ff */
[----:B------:R-:W-:Y:S01]  /*1ae0*/  IADD3 R8, P6, R2, R11, RZ ;  /* 0x0000000b02087210 */ /* 0x000fe20007fde0ff */
[----:B------:R-:W-:Y:S03]  /*1af0*/  WARPSYNC 0xffffffff ;  /* 0xffffffff00007948 */ /* 0x000fe60003800000 */
[----:B------:R-:W-:Y:S01]  /*1b00*/  SHF.R.U32.HI R23, RZ, 0x1, R5 ;  /* 0x00000001ff177819 */ /* 0x000fe20000011605 */
[----:B------:R-:W-:Y:S01]  /*1b10*/  IMAD.MOV.U32 R5, RZ, RZ, RZ ;  /* 0x000000ffff057224 */ /* 0x000fe200078e00ff */
[----:B------:R-:W-:-:S02]  /*1b20*/  LEA.HI.X.SX32 R21, R11, R0, 0x1, P6 ;  /* 0x000000000b157211 */ /* 0x000fc400030f0eff */
[----:B------:R-:W-:Y:S02]  /*1b30*/  LEA R11, P6, R8, c[0x0][0x170], 0x1 ;  /* 0x00005c00080b7a11 */ /* 0x000fe400078c08ff */
        /* <DEDUP_REMOVED lines=11> */
.L_x_17:
[----:B------:R-:W-:Y:S05]  /*1bf0*/  @P5 BRA `(.L_x_18) ;  /* 0x0000013000005947 */ /* 0x000fea0003800000 */
        /* <DEDUP_REMOVED lines=19> */
.L_x_18:
        /* <DEDUP_REMOVED lines=20> */
.L_x_19:
        /* <DEDUP_REMOVED lines=20> */
.L_x_20:
        /* <DEDUP_REMOVED lines=20> */
.L_x_21:
        /* <DEDUP_REMOVED lines=20> */
.L_x_22:
[----:B------:R-:W-:Y:S05]  /*2230*/  @P0 EXIT ;  /* 0x000000000000094d */ /* 0x000fea0003800000 */
[----:B-1----:R-:W1:Y:S01]  /*2240*/  S2R R4, SR_LANEID ;  /* 0x0000000000047919 */ /* 0x002e620000000000 */
[----:B------:R-:W-:Y:S01]  /*2250*/  IMAD.MOV.U32 R7, RZ, RZ, c[0x0][0x17c] ;  /* 0x00005f00ff077624 */ /* 0x000fe200078e00ff */
[----:B------:R-:W-:Y:S01]  /*2260*/  IADD3 R6, P0, R2, R3, RZ ;  /* 0x0000000302067210 */ /* 0x000fe20007f1e0ff */
[----:B------:R-:W-:Y:S03]  /*2270*/  WARPSYNC 0xffffffff ;  /* 0xffffffff00007948 */ /* 0x000fe60003800000 */
[----:B------:R-:W-:-:S02]  /*2280*/  SHF.R.U32.HI R11, RZ, 0x1, R7 ;  /* 0x00000001ff0b7819 */ /* 0x000fc40000011607 */
[----:B------:R-:W-:Y:S01]  /*2290*/  LEA.HI.X.SX32 R9, R3, R0, 0x1, P0 ;  /* 0x0000000003097211 */ /* 0x000fe200000f0eff */
[----:B------:R-:W-:Y:S01]  /*22a0*/  IMAD.MOV.U32 R3, RZ, RZ, RZ ;  /* 0x000000ffff037224 */ /* 0x000fe200078e00ff */
        /* <DEDUP_REMOVED lines=8> */
[----:B------:R-:W-:Y:S04]  /*2330*/  STG.E [R2.64], R92 ;  /* 0x0000005c02007986 */ /* 0x000fe8000c101904 */
[----:B------:R-:W-:Y:S04]  /*2340*/  STG.E [R4.64], R93 ;  /* 0x0000005d04007986 */ /* 0x000fe8000c101904 */
[----:B------:R-:W-:Y:S04]  /*2350*/  STG.E [R2.64+0x10], R94 ;  /* 0x0000105e02007986 */ /* 0x000fe8000c101904 */
[----:B------:R-:W-:Y:S01]  /*2360*/  STG.E [R4.64+0x10], R95 ;  /* 0x0000105f04007986 */ /* 0x000fe2000c101904 */
[----:B------:R-:W-:Y:S05]  /*2370*/  EXIT ;  /* 0x000000000000794d */ /* 0x000fea0003800000 */
.L_x_0:
[----:B-1----:R-:W-:-:S05]  /*2380*/  IMAD.MOV.U32 R2, RZ, RZ, c[0x0][0x180] ;  /* 0x00006000ff027624 */ /* 0x002fca00078e00ff */
[----:B------:R-:W-:-:S13]  /*2390*/  ISETP.GE.AND P0, PT, R2, 0x1, PT ;  /* 0x000000010200780c */ /* 0x000fda0003f06270 */
[----:B------:R-:W-:Y:S05]  /*23a0*/  @!P0 EXIT ;  /* 0x000000000000894d */ /* 0x000fea0003800000 */
[----:B------:R-:W-:Y:S01]  /*23b0*/  IADD3 R3, R2, 0x1f, RZ ;  /* 0x0000001f02037810 */ /* 0x000fe20007ffe0ff */
[C---:B------:R-:W-:Y:S01]  /*23c0*/  IMAD.SHL.U32 R5, R0.reuse, 0x8, RZ ;  /* 0x0000000800057824 */ /* 0x040fe200078e00ff */
[----:B------:R-:W-:Y:S02]  /*23d0*/  IADD3 R2, R0, 0x20, RZ ;  /* 0x0000002000027810 */ /* 0x000fe40007ffe0ff */
[----:B------:R-:W-:Y:S02]  /*23e0*/  SHF.R.S32.HI R6, RZ, 0x1f, R3 ;  /* 0x0000001fff067819 */ /* 0x000fe40000011403 */
[----:B------:R-:W-:Y:S01]  /*23f0*/  SHF.R.S32.HI R4, RZ, 0x1f, R5 ;  /* 0x0000001fff047819 */ /* 0x000fe20000011405 */
[----:B------:R-:W-:Y:S01]  /*2400*/  IMAD.SHL.U32 R8, R2, 0x8, RZ ;  /* 0x0000000802087824 */ /* 0x000fe200078e00ff */
[----:B------:R-:W-:Y:S02]  /*2410*/  LEA.HI R20, R6, R3, RZ, 0x5 ;  /* 0x0000000306147211 */ /* 0x000fe400078f28ff */
[----:B------:R-:W-:-:S02]  /*2420*/  LEA.HI R6, R4, R5, RZ, 0x5 ;  /* 0x0000000504067211 */ /* 0x000fc400078f28ff */
[----:B------:R-:W-:Y:S02]  /*2430*/  LEA.HI R7, R4, R5, RZ, 0x7 ;  /* 0x0000000504077211 */ /* 0x000fe400078f38ff */
[----:B------:R-:W-:Y:S02]  /*2440*/  IADD3 R3, R0, 0x40, RZ ;  /* 0x0000004000037810 */ /* 0x000fe40007ffe0ff */
[----:B------:R-:W-:Y:S02]  /*2450*/  LOP3.LUT R4, R6, 0xffffffe0, RZ, 0xc0, !PT ;  /* 0xffffffe006047812 */ /* 0x000fe400078ec0ff */
[----:B------:R-:W-:Y:S01]  /*2460*/  LOP3.LUT R6, R7, 0xffffff80, RZ, 0xc0, !PT ;  /* 0xffffff8007067812 */ /* 0x000fe200078ec0ff */
[----:B------:R-:W-:Y:S01]  /*2470*/  IMAD.SHL.U32 R10, R3, 0x8, RZ ;  /* 0x00000008030a7824 */ /* 0x000fe200078e00ff */
[----:B------:R-:W-:Y:S01]  /*2480*/  SHF.R.S32.HI R7, RZ, 0x1f, R8 ;  /* 0x0000001fff077819 */ /* 0x000fe20000011408 */
[C---:B------:R-:W-:Y:S01]  /*2490*/  IMAD.IADD R4, R5.reuse, 0x1, -R4 ;  /* 0x0000000105047824 */ /* 0x040fe200078e0a04 */
[----:B------:R-:W-:Y:S01]  /*24a0*/  SHF.R.S32.HI R18, RZ, 0x1f, R3 ;  /* 0x0000001fff127819 */ /* 0x000fe20000011403 */
[----:B------:R-:W-:Y:S01]  /*24b0*/  IMAD.IADD R19, R5, 0x1, -R6 ;  /* 0x0000000105137824 */ /* 0x000fe200078e0a06 */
[CC--:B------:R-:W-:Y:S01]  /*24c0*/  LEA.HI R6, R7.reuse, R8.reuse, RZ, 0x5 ;  /* 0x0000000807067211 */ /* 0x0c0fe200078f28ff */
[----:B------:R-:W1:Y:S01]  /*24d0*/  S2R R5, SR_CTAID.Y ;  /* 0x0000000000057919 */ /* 0x000e620000002600 */
[----:B------:R-:W-:-:S02]  /*24e0*/  LEA.HI R9, R7, R8, RZ, 0x7 ;  /* 0x0000000807097211 */ /* 0x000fc400078f38ff */
[----:B------:R-:W-:Y:S02]  /*24f0*/  SHF.R.S32.HI R11, RZ, 0x1f, R10 ;  /* 0x0000001fff0b7819 */ /* 0x000fe4000001140a */
[----:B------:R-:W-:Y:S02]  /*2500*/  LOP3.LUT R7, R6, 0xffffffe0, RZ, 0xc0, !PT ;  /* 0xffffffe006077812 */ /* 0x000fe400078ec0ff */
[----:B------:R-:W-:Y:S02]  /*2510*/  LOP3.LUT R9, R9, 0xffffff80, RZ, 0xc0, !PT ;  /* 0xffffff8009097812 */ /* 0x000fe400078ec0ff */
[CC--:B------:R-:W-:Y:S01]  /*2520*/  LEA.HI R13, R11.reuse, R10.reuse, RZ, 0x7 ;  /* 0x0000000a0b0d7211 */ /* 0x0c0fe200078f38ff */
[C---:B------:R-:W-:Y:S01]  /*2530*/  IMAD.IADD R6, R8.reuse, 0x1, -R7 ;  /* 0x0000000108067824 */ /* 0x040fe200078e0a07 */
[----:B------:R-:W-:Y:S01]  /*2540*/  LEA.HI R12, R11, R10, RZ, 0x5 ;  /* 0x0000000a0b0c7211 */ /* 0x000fe200078f28ff */
[----:B------:R-:W-:Y:S01]  /*2550*/  IMAD.IADD R25, R8, 0x1, -R9 ;  /* 0x0000000108197824 */ /* 0x000fe200078e0a09 */
[----:B------:R-:W-:Y:S01]  /*2560*/  LOP3.LUT R13, R13, 0xffffff80, RZ, 0xc0, !PT ;  /* 0xffffff800d0d7812 */ /* 0x000fe200078ec0ff */
[----:B------:R-:W2:Y:S01]  /*2570*/  S2R R8, SR_CTAID.X ;  /* 0x0000000000087919 */ /* 0x000ea20000002500 */
[----:B------:R-:W-:-:S02]  /*2580*/  LOP3.LUT R11, R12, 0xffffffe0, RZ, 0xc0, !PT ;  /* 0xffffffe00c0b7812 */ /* 0x000fc400078ec0ff */
[-C--:B------:R-:W-:Y:S01]  /*2590*/  LEA.HI R17, R18, R3.reuse, RZ, 0x2 ;  /* 0x0000000312117211 */ /* 0x080fe200078f10ff */
[C---:B------:R-:W-:Y:S01]  /*25a0*/  IMAD.IADD R27, R10.reuse, 0x1, -R13 ;  /* 0x000000010a1b7824 */ /* 0x040fe200078e0a0d */
[----:B------:R-:W-:Y:S01]  /*25b0*/  SHF.R.S32.HI R13, RZ, 0x1f, R0 ;  /* 0x0000001fff0d7819 */ /* 0x000fe20000011400 */
[----:B------:R-:W-:Y:S01]  /*25c0*/  IMAD.IADD R7, R10, 0x1, -R11 ;  /* 0x000000010a077824 */ /* 0x000fe200078e0a0b */
[----:B------:R-:W-:Y:S01]  /*25d0*/  LEA.HI R18, R18, R3, RZ, 0x4 ;  /* 0x0000000312127211 */ /* 0x000fe200078f20ff */
[----:B------:R-:W-:Y:S01]  /*25e0*/  IMAD.MOV.U32 R11, RZ, RZ, RZ ;  /* 0x000000ffff0b7224 */ /* 0x000fe200078e00ff */
[CC--:B------:R-:W-:Y:S02]  /*25f0*/  LEA.HI R10, R13.reuse, R0.reuse, RZ, 0x2 ;  /* 0x000000000d0a7211 */ /* 0x0c0fe400078f10ff */
[----:B------:R-:W-:Y:S02]  /*2600*/  LEA.HI R14, R13, R0, RZ, 0x4 ;  /* 0x000000000d0e7211 */ /* 0x000fe400078f20ff */
[----:B------:R-:W-:-:S02]  /*2610*/  SHF.R.S32.HI R13, RZ, 0x1f, R2 ;  /* 0x0000001fff0d7819 */ /* 0x000fc40000011402 */
[----:B------:R-:W-:Y:S02]  /*2620*/  SHF.R.S32.HI R15, RZ, 0x2, R10 ;  /* 0x00000002ff0f7819 */ /* 0x000fe4000001140a */
[CC--:B------:R-:W-:Y:S02]  /*2630*/  LEA.HI R16, R13.reuse, R2.reuse, RZ, 0x2 ;  /* 0x000000020d107211 */ /* 0x0c0fe400078f10ff */
[----:B------:R-:W-:Y:S01]  /*2640*/  LEA.HI R13, R13, R2, RZ, 0x4 ;  /* 0x000000020d0d7211 */ /* 0x000fe200078f20ff */
[----:B-1----:R-:W-:Y:S01]  /*2650*/  IMAD R43, R5, 0x80, R15 ;  /* 0x00000080052b7824 */ /* 0x002fe200078e020f */
[----:B------:R-:W-:Y:S01]  /*2660*/  SHF.R.S32.HI R22, RZ, 0x2, R16 ;  /* 0x00000002ff167819 */ /* 0x000fe20000011410 */
[----:B------:R-:W-:Y:S01]  /*2670*/  IMAD R15, R15, 0x20, R4 ;  /* 0x000000200f0f7824 */ /* 0x000fe200078e0204 */
[----:B------:R-:W-:Y:S01]  /*2680*/  SHF.R.S32.HI R26, RZ, 0x2, R17 ;  /* 0x00000002ff1a7819 */ /* 0x000fe20000011411 */
[----:B--2---:R-:W-:Y:S01]  /*2690*/  IMAD R23, R8, 0x80, R25 ;  /* 0x0000008008177824 */ /* 0x004fe200078e0219 */
[----:B------:R-:W-:Y:S01]  /*26a0*/  IADD3 R42, -R0, 0x1ff, RZ ;  /* 0x000001ff002a7810 */ /* 0x000fe20007ffe1ff */
[C---:B------:R-:W-:Y:S01]  /*26b0*/  IMAD R44, R5.reuse, 0x80, R22 ;  /* 0x00000080052c7824 */ /* 0x040fe200078e0216 */
[----:B------:R-:W-:Y:S01]  /*26c0*/  SHF.R.S32.HI R16, RZ, 0x4, R13 ;  /* 0x00000004ff107819 */ /* 0x000fe2000001140d */
[----:B------:R-:W-:Y:S01]  /*26d0*/  IMAD R45, R5, 0x80, R26 ;  /* 0x00000080052d7824 */ /* 0x000fe200078e021a */
[----:B------:R-:W-:Y:S01]  /*26e0*/  SHF.R.S32.HI R10, RZ, 0x4, R14 ;  /* 0x00000004ff0a7819 */ /* 0x000fe2000001140e */
[----:B------:R-:W-:Y:S01]  /*26f0*/  IMAD R13, R43, c[0x0][0x180], RZ ;  /* 0x000060002b0d7a24 */ /* 0x000fe200078e02ff */
[----:B------:R-:W-:Y:S01]  /*2700*/  SHF.R.S32.HI R18, RZ, 0x4, R18 ;  /* 0x00000004ff127819 */ /* 0x000fe20000011412 */
[----:B------:R-:W-:Y:S01]  /*2710*/  IMAD R24, R16, 0x80, R25 ;  /* 0x0000008010187824 */ /* 0x000fe200078e0219 */
[----:B------:R-:W-:Y:S01]  /*2720*/  LEA.HI R12, R42, 0x1, RZ, 0x1b ;  /* 0x000000012a0c7811 */ /* 0x000fe200078fd8ff */
[----:B------:R-:W-:Y:S01]  /*2730*/  IMAD R25, R26, 0x20, R7 ;  /* 0x000000201a197824 */ /* 0x000fe200078e0207 */
[----:B------:R-:W-:Y:S01]  /*2740*/  SHF.R.S32.HI R14, RZ, 0x5, R20 ;  /* 0x00000005ff0e7819 */ /* 0x000fe20000011414 */
[----:B------:R-:W-:Y:S01]  /*2750*/  IMAD R17, R10, 0x80, R19 ;  /* 0x000000800a117824 */ /* 0x000fe200078e0213 */
[----:B------:R-:W-:Y:S01]  /*2760*/  IADD3 R9, R0, 0x60, RZ ;  /* 0x0000006000097810 */ /* 0x000fe20007ffe0ff */
[----:B------:R-:W-:Y:S01]  /*2770*/  IMAD R26, R8, 0x80, R27 ;  /* 0x00000080081a7824 */ /* 0x000fe200078e021b */
[----:B------:R-:W-:Y:S01]  /*2780*/  LOP3.LUT R12, R12, 0x3, RZ, 0xc0, !PT ;  /* 0x000000030c0c7812 */ /* 0x000fe200078ec0ff */
[----:B------:R-:W-:-:S02]  /*2790*/  IMAD R19, R8, 0x80, R19 ;  /* 0x0000008008137824 */ /* 0x000fc400078e0213 */
[----:B------:R-:W-:Y:S02]  /*27a0*/  IMAD R20, R44, c[0x0][0x180], RZ ;  /* 0x000060002c147a24 */ /* 0x000fe400078e02ff */
[----:B------:R-:W-:Y:S02]  /*27b0*/  IMAD R21, R45, c[0x0][0x180], RZ ;  /* 0x000060002d157a24 */ /* 0x000fe400078e02ff */
[----:B------:R-:W-:Y:S02]  /*27c0*/  IMAD R22, R22, 0x20, R6 ;  /* 0x0000002016167824 */ /* 0x000fe400078e0206 */
[----:B------:R-:W-:Y:S02]  /*27d0*/  IMAD R27, R18, 0x80, R27 ;  /* 0x00000080121b7824 */ /* 0x000fe400078e021b */
.L_x_49:
[C---:B------:R-:W-:Y:S01]  /*27e0*/  ISETP.GE.U32.AND P0, PT, R11.reuse, 0x2, PT ;  /* 0x000000020b00780c */ /* 0x040fe20003f06070 */
[----:B------:R-:W-:Y:S01]  /*27f0*/  YIELD ;  /* 0x0000000000007946 */ /* 0x000fe20003800000 */
[----:B------:R-:W-:-:S11]  /*2800*/  LOP3.LUT R28, R11, 0x1, RZ, 0xc0, !PT ;  /* 0x000000010b1c7812 */ /* 0x000fd600078ec0ff */
[----:B-1----:R-:W-:Y:S05]  /*2810*/  @!P0 BRA `(.L_x_23) ;  /* 0x000000d000008947 */ /* 0x002fea0003800000 */
[----:B------:R-:W-:Y:S02]  /*2820*/  LEA R31, R28, 0x10, 0x3 ;  /* 0x000000101c1f7811 */ /* 0x000fe400078e18ff */
[----:B------:R-:W-:-:S03]  /*2830*/  SHF.R.U32.HI R29, RZ, 0x1, R11 ;  /* 0x00000001ff1d7819 */ /* 0x000fc6000001160b */
[----:B------:R-:W1:Y:S02]  /*2840*/  LDS R30, [R31+0x4] ;  /* 0x000004001f1e7984 */ /* 0x000e640000000800 */
[----:B------:R-:W-:-:S05]  /*2850*/  IMAD.U32 R29, R29, -0x80000000, RZ ;  /* 0x800000001d1d7824 */ /* 0x000fca00078e00ff */
[----:B------:R-:W-:-:S04]  /*2860*/  LOP3.LUT R29, R29, 0x80000000, RZ, 0x3c, !PT ;  /* 0x800000001d1d7812 */ /* 0x000fc800078e3cff */
[----:B-1----:R-:W-:Y:S01]  /*2870*/  LOP3.LUT P0, RZ, R30, 0x80000000, R29, 0x48, !PT ;  /* 0x800000001eff7812 */ /* 0x002fe2000780481d */
[----:B------:R-:W-:Y:S11]  /*2880*/  NOP ;  /* 0x0000000000007918 */ /* 0x000ff60000000000 */
.L_x_25:
[----:B------:R-:W-:Y:S01]  /*2890*/  YIELD ;  /* 0x0000000000007946 */ /* 0x000fe20003800000 */
[----:B------:R-:W-:Y:S05]  /*28a0*/  @P0 BRA `(.L_x_24) ;  /* 0x0000003000000947 */ /* 0x000fea0003800000 */
[----:B------:R-:W1:Y:S02]  /*28b0*/  LDS R30, [R31+0x4] ;  /* 0x000004001f1e7984 */ /* 0x000e640000000800 */
[----:B-1----:R-:W-:Y:S02]  /*28c0*/  LOP3.LUT P0, RZ, R30, 0x80000000, R29, 0x48, !PT ;  /* 0x800000001eff7812 */ /* 0x002fe4000780481d */
[----:B------:R-:W-:Y:S11]  /*28d0*/  NOP ;  /* 0x0000000000007918 */ /* 0x000ff60000000000 */
.L_x_24:
[----:B------:R-:W-:Y:S05]  /*28e0*/  @!P0 BRA `(.L_x_25) ;  /* 0xffffffa000008947 */ /* 0x000fea000383ffff */
.L_x_23:
[----:B------:R-:W-:Y:S01]  /*28f0*/  ISETP.NE.AND P3, PT, R12, RZ, PT ;  /* 0x000000ff0c00720c */ /* 0x000fe20003f65270 */
[----:B------:R-:W-:Y:S01]  /*2900*/  BSSY B0, `(.L_x_26) ;  /* 0x000003a000007945 */ /* 0x000fe20003800000 */
[----:B------:R-:W-:Y:S02]  /*2910*/  IMAD.SHL.U32 R30, R28, 0x2000, RZ ;  /* 0x000020001c1e7824 */ /* 0x000fe400078e00ff */
[----:B------:R-:W-:-:S09]  /*2920*/  IMAD.MOV.U32 R31, RZ, RZ, R0 ;  /* 0x000000ffff1f7224 */ /* 0x000fd200078e0000 */
[----:B------:R-:W-:Y:S05]  /*2930*/  @!P3 BRA `(.L_x_27) ;  /* 0x000003600000b947 */ /* 0x000fea0003800000 */
[----:B------:R-:W-:Y:S01]  /*2940*/  IMAD R34, R11, 0x20, R4 ;  /* 0x000000200b227824 */ /* 0x000fe200078e0204 */
[----:B------:R-:W-:Y:S01]  /*2950*/  BSSY B1, `(.L_x_28) ;  /* 0x000000f000017945 */ /* 0x000fe20003800000 */
[----:B------:R-:W-:-:S03]  /*2960*/  ISETP.NE.AND P1, PT, R12, 0x1, PT ;  /* 0x000000010c00780c */ /* 0x000fc60003f25270 */
[----:B------:R-:W-:-:S04]  /*2970*/  ISETP.GE.AND P0, PT, R34, c[0x0][0x180], PT ;  /* 0x0000600022007a0c */ /* 0x000fc80003f06270 */
[----:B------:R-:W-:-:S13]  /*2980*/  ISETP.GE.OR P0, PT, R43, c[0x0][0x178], P0 ;  /* 0x00005e002b007a0c */ /* 0x000fda0000706670 */
[----:B------:R-:W-:Y:S05]  /*2990*/  @P0 BRA `(.L_x_29) ;  /* 0x000000a000000947 */ /* 0x000fea0003800000 */
[----:B------:R-:W-:Y:S02]  /*29a0*/  SHF.R.S32.HI R32, RZ, 0x1f, R34 ;  /* 0x0000001fff207819 */ /* 0x000fe40000011422 */
[----:B------:R-:W-:-:S04]  /*29b0*/  IADD3 R31, P0, R13, R34, RZ ;  /* 0x000000220d1f7210 */ /* 0x000fc80007f1e0ff */
[----:B------:R-:W-:Y:S02]  /*29c0*/  LEA.HI.X.SX32 R34, R13, R32, 0x1, P0 ;  /* 0x000000200d227211 */ /* 0x000fe400000f0eff */
[----:B------:R-:W-:-:S04]  /*29d0*/  LEA R32, P0, R31, c[0x0][0x160], 0x1 ;  /* 0x000058001f207a11 */ /* 0x000fc800078008ff */
[----:B------:R-:W-:Y:S01]  /*29e0*/  LEA.HI.X R33, R31, c[0x0][0x164], R34, 0x1, P0 ;  /* 0x000059001f217a11 */ /* 0x000fe200000f0c22 */
[----:B------:R-:W-:-:S05]  /*29f0*/  IMAD R31, R15, 0x2, R30 ;  /* 0x000000020f1f7824 */ /* 0x000fca00078e021e */
[----:B------:R-:W-:Y:S01]  /*2a00*/  @!PT LDS RZ, [RZ] ;  /* 0x00000000fffff984 */ /* 0x000fe20000000800 */
[----:B------:R-:W-:Y:S01]  /*2a10*/  @!PT LDS RZ, [RZ] ;  /* 0x00000000fffff984 */ /* 0x000fe20000000800 */
[----:B------:R-:W-:Y:S01]  /*2a20*/  @!PT LDS RZ, [RZ] ;  /* 0x00000000fffff984 */ /* 0x000fe20000000800 */
[----:B------:R1:W-:Y:S03]  /*2a30*/  LDGSTS.E.128 [R31+0x80], [R32.64] ;  /* 0x00080000201f7fae */ /* 0x0003e6000b921c44 */
.L_x_29:
[----:B------:R-:W-:Y:S05]  /*2a40*/  BSYNC B1 ;  /* 0x0000000000017941 */ /* 0x000fea0003800000 */
.L_x_28:
[----:B-1----:R-:W-:Y:S01]  /*2a50*/  IMAD.MOV.U32 R31, RZ, RZ, R2 ;  /* 0x000000ffff1f7224 */ /* 0x002fe200078e0002 */
        /* <DEDUP_REMOVED lines=9> */
[----:B------:R-:W-:Y:S01]  /*2af0*/  LEA.HI.X.SX32 R34, R20, R31, 0x1, P0 ;  /* 0x0000001f14227211 */ /* 0x000fe200000f0eff */
[----:B------:R-:W-:Y:S01]  /*2b00*/  IMAD R31, R22, 0x2, R30 ;  /* 0x00000002161f7824 */ /* 0x000fe200078e021e */
[----:B------:R-:W-:-:S04]  /*2b10*/  LEA R32, P0, R33, c[0x0][0x160], 0x1 ;  /* 0x0000580021207a11 */ /* 0x000fc800078008ff */
[----:B------:R-:W-:-:S05]  /*2b20*/  LEA.HI.X R33, R33, c[0x0][0x164], R34, 0x1, P0 ;  /* 0x0000590021217a11 */ /* 0x000fca00000f0c22 */
[----:B------:R-:W-:Y:S01]  /*2b30*/  @!PT LDS RZ, [RZ] ;  /* 0x00000000fffff984 */ /* 0x000fe20000000800 */
[----:B------:R-:W-:Y:S01]  /*2b40*/  @!PT LDS RZ, [RZ] ;  /* 0x00000000fffff984 */ /* 0x000fe20000000800 */
[----:B------:R-:W-:Y:S01]  /*2b50*/  @!PT LDS RZ, [RZ] ;  /* 0x00000000fffff984 */ /* 0x000fe20000000800 */
[----:B------:R1:W-:Y:S04]  /*2b60*/  LDGSTS.E.128 [R31+0x80], [R32.64] ;  /* 0x00080000201f7fae */ /* 0x0003e8000b921c44 */
.L_x_31:
[----:B------:R-:W-:Y:S05]  /*2b70*/  BSYNC B1 ;  /* 0x0000000000017941 */ /* 0x000fea0003800000 */
.L_x_30:
[----:B-1----:R-:W-:Y:S01]  /*2b80*/  IMAD.MOV.U32 R31, RZ, RZ, R3 ;  /* 0x000000ffff1f7224 */ /* 0x002fe200078e0003 */
[----:B------:R-:W-:Y:S05]  /*2b90*/  @!P1 BRA `(.L_x_27) ;  /* 0x0000010000009947 */ /* 0x000fea0003800000 */
[----:B------:R-:W-:Y:S02]  /*2ba0*/  IMAD R34, R11, 0x20, R7 ;  /* 0x000000200b227824 */ /* 0x000fe400078e0207 */
[----:B------:R-:W-:-:S03]  /*2bb0*/  IMAD.MOV.U32 R31, RZ, RZ, R9 ;  /* 0x000000ffff1f7224 */ /* 0x000fc600078e0009 */
[----:B------:R-:W-:-:S04]  /*2bc0*/  ISETP.GE.AND P0, PT, R34, c[0x0][0x180], PT ;  /* 0x0000600022007a0c */ /* 0x000fc80003f06270 */
[----:B------:R-:W-:-:S13]  /*2bd0*/  ISETP.GE.OR P0, PT, R45, c[0x0][0x178], P0 ;  /* 0x00005e002d007a0c */ /* 0x000fda0000706670 */
[----:B------:R-:W-:Y:S05]  /*2be0*/  @P0 BRA `(.L_x_27) ;  /* 0x000000b000000947 */ /* 0x000fea0003800000 */
[----:B------:R-:W-:Y:S01]  /*2bf0*/  SHF.R.S32.HI R32, RZ, 0x1f, R34 ;  /* 0x0000001fff207819 */ /* 0x000fe20000011422 */
[----:B------:R-:W-:Y:S01]  /*2c00*/  IMAD R35, R25, 0x2, R30 ;  /* 0x0000000219237824 */ /* 0x000fe200078e021e */
[----:B------:R-:W-:-:S04]  /*2c10*/  IADD3 R31, P0, R21, R34, RZ ;  /* 0x00000022151f7210 */ /* 0x000fc80007f1e0ff */
[----:B------:R-:W-:Y:S02]  /*2c20*/  LEA.HI.X.SX32 R34, R21, R32, 0x1, P0 ;  /* 0x0000002015227211 */ /* 0x000fe400000f0eff */
[----:B------:R-:W-:-:S04]  /*2c30*/  LEA R32, P0, R31, c[0x0][0x160], 0x1 ;  /* 0x000058001f207a11 */ /* 0x000fc800078008ff */
[----:B------:R-:W-:Y:S01]  /*2c40*/  LEA.HI.X R33, R31, c[0x0][0x164], R34, 0x1, P0 ;  /* 0x000059001f217a11 */ /* 0x000fe200000f0c22 */
[----:B------:R-:W-:-:S04]  /*2c50*/  IMAD.MOV.U32 R31, RZ, RZ, R9 ;  /* 0x000000ffff1f7224 */ /* 0x000fc800078e0009 */
[----:B------:R-:W-:Y:S01]  /*2c60*/  @!PT LDS RZ, [RZ] ;  /* 0x00000000fffff984 */ /* 0x000fe20000000800 */
[----:B------:R-:W-:Y:S01]  /*2c70*/  @!PT LDS RZ, [RZ] ;  /* 0x00000000fffff984 */ /* 0x000fe20000000800 */
[----:B------:R-:W-:Y:S01]  /*2c80*/  @!PT LDS RZ, [RZ] ;  /* 0x00000000fffff984 */ /* 0x000fe20000000800 */
[----:B------:R1:W-:Y:S04]  /*2c90*/  LDGSTS.E.128 [R35+0x80], [R32.64] ;  /* 0x0008000020237fae */ /* 0x0003e8000b921c44 */
.L_x_27:
[----:B------:R-:W-:Y:S05]  /*2ca0*/  BSYNC B0 ;  /* 0x0000000000007941 */ /* 0x000fea0003800000 */
.L_x_26:
[----:B------:R-:W-:Y:S01]  /*2cb0*/  ISETP.GE.U32.AND P4, PT, R42, 0x60, PT ;  /* 0x000000602a00780c */ /* 0x000fe20003f86070 */
[----:B------:R-:W-:-:S12]  /*2cc0*/  BSSY B0, `(.L_x_32) ;  /* 0x0000064000007945 */ /* 0x000fd80003800000 */
[----:B------:R-:W-:Y:S05]  /*2cd0*/  @!P4 BRA `(.L_x_33) ;  /* 0x000006200000c947 */ /* 0x000fea0003800000 */
[----:B------:R-:W-:Y:S02]  /*2ce0*/  IMAD.SHL.U32 R38, R31, 0x8, RZ ;  /* 0x000000081f267824 */ /* 0x000fe400078e00ff */
.L_x_36:
[C---:B------:R-:W-:Y:S01]  /*2cf0*/  IADD3 R36, R31.reuse, 0x40, RZ ;  /* 0x000000401f247810 */ /* 0x040fe20007ffe0ff */
[----:B------:R-:W-:Y:S01]  /*2d00*/  BSSY B1, `(.L_x_34) ;  /* 0x000005c000017945 */ /* 0x000fe20003800000 */
[----:B-1----:R-:W-:Y:S02]  /*2d10*/  IADD3 R32, R31, 0x20, RZ ;  /* 0x000000201f207810 */ /* 0x002fe40007ffe0ff */
[----:B------:R-:W-:Y:S02]  /*2d20*/  SHF.R.S32.HI R37, RZ, 0x1f, R36 ;  /* 0x0000001fff257819 */ /* 0x000fe40000011424 */
[----:B------:R-:W-:Y:S02]  /*2d30*/  SHF.R.S32.HI R33, RZ, 0x1f, R38 ;  /* 0x0000001fff217819 */ /* 0x000fe40000011426 */
[----:B------:R-:W-:Y:S02]  /*2d40*/  IADD3 R34, R38, 0x100, RZ ;  /* 0x0000010026227810 */ /* 0x000fe40007ffe0ff */
[----:B------:R-:W-:-:S02]  /*2d50*/  SHF.R.S32.HI R35, RZ, 0x1f, R32 ;  /* 0x0000001fff237819 */ /* 0x000fc40000011420 */
[----:B------:R-:W-:Y:S02]  /*2d60*/  LEA.HI R36, R37, R36, RZ, 0x2 ;  /* 0x0000002425247211 */ /* 0x000fe400078f10ff */
[----:B------:R-:W-:Y:S02]  /*2d70*/  LEA.HI R33, R33, R38, RZ, 0x5 ;  /* 0x0000002621217211 */ /* 0x000fe400078f28ff */
[----:B------:R-:W-:Y:S02]  /*2d80*/  SHF.R.S32.HI R37, RZ, 0x1f, R34 ;  /* 0x0000001fff257819 */ /* 0x000fe40000011422 */
[----:B------:R-:W-:Y:S02]  /*2d90*/  IADD3 R39, R38, 0x200, RZ ;  /* 0x0000020026277810 */ /* 0x000fe40007ffe0ff */
[----:B------:R-:W-:Y:S02]  /*2da0*/  LEA.HI R35, R35, R32, RZ, 0x2 ;  /* 0x0000002023237211 */ /* 0x000fe400078f10ff */
[----:B------:R-:W-:-:S02]  /*2db0*/  SHF.R.S32.HI R32, RZ, 0x1f, R31 ;  /* 0x0000001fff207819 */ /* 0x000fc4000001141f */
[----:B------:R-:W-:Y:S02]  /*2dc0*/  LOP3.LUT R33, R33, 0xffffffe0, RZ, 0xc0, !PT ;  /* 0xffffffe021217812 */ /* 0x000fe400078ec0ff */
[----:B------:R-:W-:Y:S02]  /*2dd0*/  LEA.HI R37, R37, R34, RZ, 0x5 ;  /* 0x0000002225257211 */ /* 0x000fe400078f28ff */
[----:B------:R-:W-:Y:S01]  /*2de0*/  SHF.R.S32.HI R40, RZ, 0x1f, R39 ;  /* 0x0000001fff287819 */ /* 0x000fe20000011427 */
[----:B------:R-:W-:Y:S01]  /*2df0*/  IMAD.IADD R47, R38, 0x1, -R33 ;  /* 0x00000001262f7824 */ /* 0x000fe200078e0a21 */
[----:B------:R-:W-:Y:S02]  /*2e00*/  LEA.HI R32, R32, R31, RZ, 0x2 ;  /* 0x0000001f20207211 */ /* 0x000fe400078f10ff */
[----:B------:R-:W-:Y:S01]  /*2e10*/  LOP3.LUT R37, R37, 0xffffffe0, RZ, 0xc0, !PT ;  /* 0xffffffe025257812 */ /* 0x000fe200078ec0ff */
[----:B------:R-:W-:Y:S01]  /*2e20*/  IMAD R41, R11, 0x20, R47 ;  /* 0x000000200b297824 */ /* 0x000fe200078e022f */
[----:B------:R-:W-:-:S02]  /*2e30*/  LEA.HI R40, R40, R39, RZ, 0x5 ;  /* 0x0000002728287211 */ /* 0x000fc400078f28ff */
[----:B------:R-:W-:Y:S01]  /*2e40*/  SHF.R.S32.HI R52, RZ, 0x2, R32 ;  /* 0x00000002ff347819 */ /* 0x000fe20000011420 */
[----:B------:R-:W-:Y:S01]  /*2e50*/  IMAD.IADD R51, R34, 0x1, -R37 ;  /* 0x0000000122337824 */ /* 0x000fe200078e0a25 */
[----:B------:R-:W-:Y:S02]  /*2e60*/  LOP3.LUT R40, R40, 0xffffffe0, RZ, 0xc0, !PT ;  /* 0xffffffe028287812 */ /* 0x000fe400078ec0ff */
[----:B------:R-:W-:Y:S01]  /*2e70*/  SHF.R.S32.HI R54, RZ, 0x2, R35 ;  /* 0x00000002ff367819 */ /* 0x000fe20000011423 */
[----:B------:R-:W-:Y:S01]  /*2e80*/  IMAD R32, R5, 0x80, R52 ;  /* 0x0000008005207824 */ /* 0x000fe200078e0234 */
[----:B------:R-:W-:Y:S01]  /*2e90*/  ISETP.GE.AND P1, PT, R41, c[0x0][0x180], PT ;  /* 0x0000600029007a0c */ /* 0x000fe20003f26270 */
[----:B------:R-:W-:Y:S01]  /*2ea0*/  IMAD R50, R11, 0x20, R51 ;  /* 0x000000200b327824 */ /* 0x000fe200078e0233 */
[----:B------:R-:W-:Y:S01]  /*2eb0*/  SHF.R.S32.HI R56, RZ, 0x2, R36 ;  /* 0x00000002ff387819 */ /* 0x000fe20000011424 */
[----:B------:R-:W-:Y:S01]  /*2ec0*/  IMAD.IADD R53, R39, 0x1, -R40 ;  /* 0x0000000127357824 */ /* 0x000fe200078e0a28 */
[----:B------:R-:W-:Y:S01]  /*2ed0*/  ISETP.GE.OR P1, PT, R32, c[0x0][0x178], P1 ;  /* 0x00005e0020007a0c */ /* 0x000fe20000f26670 */
[----:B------:R-:W-:Y:S01]  /*2ee0*/  IMAD R33, R5, 0x80, R54 ;  /* 0x0000008005217824 */ /* 0x000fe200078e0236 */
[----:B------:R-:W-:Y:S01]  /*2ef0*/  ISETP.GE.AND P0, PT, R50, c[0x0][0x180], PT ;  /* 0x0000600032007a0c */ /* 0x000fe20003f06270 */
[----:B------:R-:W-:Y:S01]  /*2f00*/  IMAD R58, R11, 0x20, R53 ;  /* 0x000000200b3a7824 */ /* 0x000fe200078e0235 */
[----:B------:R-:W-:Y:S01]  /*2f10*/  IADD3 R34, R31, 0x60, RZ ;  /* 0x000000601f227810 */ /* 0x000fe20007ffe0ff */
[----:B------:R-:W-:Y:S01]  /*2f20*/  IMAD R49, R5, 0x80, R56 ;  /* 0x0000008005317824 */ /* 0x000fe200078e0238 */
[----:B------:R-:W-:-:S02]  /*2f30*/  ISETP.GE.OR P0, PT, R33, c[0x0][0x178], P0 ;  /* 0x00005e0021007a0c */ /* 0x000fc40000706670 */
[----:B------:R-:W-:Y:S02]  /*2f40*/  ISETP.GE.AND P2, PT, R58, c[0x0][0x180], PT ;  /* 0x000060003a007a0c */ /* 0x000fe40003f46270 */
[----:B------:R-:W-:Y:S02]  /*2f50*/  SHF.R.S32.HI R35, RZ, 0x1f, R34 ;  /* 0x0000001fff237819 */ /* 0x000fe40000011422 */
[----:B------:R-:W-:Y:S01]  /*2f60*/  ISETP.GE.OR P2, PT, R49, c[0x0][0x178], P2 ;  /* 0x00005e0031007a0c */ /* 0x000fe20001746670 */
[----:B------:R-:W-:Y:S01]  /*2f70*/  @!P1 IMAD R32, R32, c[0x0][0x180], RZ ;  /* 0x0000600020209a24 */ /* 0x000fe200078e02ff */
[----:B------:R-:W-:Y:S02]  /*2f80*/  IADD3 R36, R38, 0x300, RZ ;  /* 0x0000030026247810 */ /* 0x000fe40007ffe0ff */
[----:B------:R-:W-:Y:S02]  /*2f90*/  @!P1 SHF.R.S32.HI R37, RZ, 0x1f, R41 ;  /* 0x0000001fff259819 */ /* 0x000fe40000011429 */
[----:B------:R-:W-:Y:S01]  /*2fa0*/  LEA.HI R40, R35, R34, RZ, 0x2 ;  /* 0x0000002223287211 */ /* 0x000fe200078f10ff */
[----:B------:R-:W-:Y:S01]  /*2fb0*/  @!P0 IMAD R33, R33, c[0x0][0x180], RZ ;  /* 0x0000600021218a24 */ /* 0x000fe200078e02ff */
[----:B------:R-:W-:-:S02]  /*2fc0*/  @!P1 IADD3 R41, P5, R41, R32, RZ ;  /* 0x0000002029299210 */ /* 0x000fc40007fbe0ff */
[----:B------:R-:W-:Y:S02]  /*2fd0*/  SHF.R.S32.HI R35, RZ, 0x1f, R36 ;  /* 0x0000001fff237819 */ /* 0x000fe40000011424 */
[----:B------:R-:W-:Y:S02]  /*2fe0*/  @!P1 LEA.HI.X.SX32 R48, R32, R37, 0x1, P5 ;  /* 0x0000002520309211 */ /* 0x000fe400028f0eff */
[----:B------:R-:W-:Y:S02]  /*2ff0*/  @!P0 SHF.R.S32.HI R46, RZ, 0x1f, R50 ;  /* 0x0000001fff2e8819 */ /* 0x000fe40000011432 */
[----:B------:R-:W-:Y:S02]  /*3000*/  @!P0 IADD3 R39, P6, R50, R33, RZ ;  /* 0x0000002132278210 */ /* 0x000fe40007fde0ff */
[----:B------:R-:W-:Y:S01]  /*3010*/  LEA.HI R34, R35, R36, RZ, 0x5 ;  /* 0x0000002423227211 */ /* 0x000fe200078f28ff */
[----:B------:R-:W-:Y:S01]  /*3020*/  @!P2 IMAD R35, R49, c[0x0][0x180], RZ ;  /* 0x000060003123aa24 */ /* 0x000fe200078e02ff */
[----:B------:R-:W-:-:S02]  /*3030*/  @!P1 LEA R32, P5, R41, c[0x0][0x160], 0x1 ;  /* 0x0000580029209a11 */ /* 0x000fc400078a08ff */
[----:B------:R-:W-:Y:S02]  /*3040*/  @!P0 LEA.HI.X.SX32 R50, R33, R46, 0x1, P6 ;  /* 0x0000002e21328211 */ /* 0x000fe400030f0eff */
[----:B------:R-:W-:Y:S01]  /*3050*/  @!P1 LEA.HI.X R33, R41, c[0x0][0x164], R48, 0x1, P5 ;  /* 0x0000590029219a11 */ /* 0x000fe200028f0c30 */
[----:B------:R-:W-:Y:S01]  /*3060*/  @!P2 IMAD R41, R56, 0x20, R53 ;  /* 0x000000203829a824 */ /* 0x000fe200078e0235 */
[----:B------:R-:W-:Y:S02]  /*3070*/  LOP3.LUT R37, R34, 0xffffffe0, RZ, 0xc0, !PT ;  /* 0xffffffe022257812 */ /* 0x000fe400078ec0ff */
[----:B------:R-:W-:Y:S01]  /*3080*/  @!P2 SHF.R.S32.HI R46, RZ, 0x1f, R58 ;  /* 0x0000001fff2ea819 */ /* 0x000fe2000001143a */
[----:B------:R-:W-:Y:S01]  /*3090*/  @!P2 IMAD R41, R41, 0x2, R30 ;  /* 0x000000022929a824 */ /* 0x000fe200078e021e */
[----:B------:R-:W-:Y:S01]  /*30a0*/  @!P2 IADD3 R48, P6, R58, R35, RZ ;  /* 0x000000233a30a210 */ /* 0x000fe20007fde0ff */
[----:B------:R-:W-:Y:S01]  /*30b0*/  IMAD.IADD R55, R36, 0x1, -R37 ;  /* 0x0000000124377824 */ /* 0x000fe200078e0a25 */
[----:B------:R-:W-:Y:S01]  /*30c0*/  @!P0 LEA R34, P5, R39, c[0x0][0x160], 0x1 ;  /* 0x0000580027228a11 */ /* 0x000fe200078a08ff */
[----:B------:R-:W-:Y:S01]  /*30d0*/  @!P1 IMAD R37, R52, 0x20, R47 ;  /* 0x0000002034259824 */ /* 0x000fe200078e022f */
[----:B------:R-:W-:-:S02]  /*30e0*/  @!P2 LEA.HI.X.SX32 R49, R35, R46, 0x1, P6 ;  /* 0x0000002e2331a211 */ /* 0x000fc400030f0eff */
[----:B------:R-:W-:Y:S01]  /*30f0*/  @!P0 LEA.HI.X R35, R39, c[0x0][0x164], R50, 0x1, P5 ;  /* 0x0000590027238a11 */ /* 0x000fe200028f0c32 */
[----:B------:R-:W-:Y:S01]  /*3100*/  @!P0 IMAD R39, R54, 0x20, R51 ;  /* 0x0000002036278824 */ /* 0x000fe200078e0233 */
[C---:B------:R-:W-:Y:S01]  /*3110*/  @!P2 LEA R36, P5, R48.reuse, c[0x0][0x160], 0x1 ;  /* 0x000058003024aa11 */ /* 0x040fe200078a08ff */
[----:B------:R-:W-:Y:S01]  /*3120*/  @!P1 IMAD R47, R37, 0x2, R30 ;  /* 0x00000002252f9824 */ /* 0x000fe200078e021e */
[----:B------:R-:W-:Y:S02]  /*3130*/  SHF.R.S32.HI R40, RZ, 0x2, R40 ;  /* 0x00000002ff287819 */ /* 0x000fe40000011428 */
[----:B------:R-:W-:Y:S01]  /*3140*/  @!P2 LEA.HI.X R37, R48, c[0x0][0x164], R49, 0x1, P5 ;  /* 0x000059003025aa11 */ /* 0x000fe200028f0c31 */
[----:B------:R-:W-:Y:S01]  /*3150*/  @!P0 IMAD R49, R39, 0x2, R30 ;  /* 0x0000000227318824 */ /* 0x000fe200078e021e */
[----:B------:R-:W-:Y:S01]  /*3160*/  @!PT LDS RZ, [RZ] ;  /* 0x00000000fffff984 */ /* 0x000fe20000000800 */
[----:B------:R-:W-:Y:S01]  /*3170*/  @!PT LDS RZ, [RZ] ;  /* 0x00000000fffff984 */ /* 0x000fe20000000800 */
[----:B------:R-:W-:Y:S01]  /*3180*/  @!PT LDS RZ, [RZ] ;  /* 0x00000000fffff984 */ /* 0x000fe20000000800 */
[----:B------:R1:W-:Y:S01]  /*3190*/  @!P1 LDGSTS.E.128 [R47+0x80], [R32.64] ;  /* 0x00080000202f9fae */ /* 0x0003e2000b921c44 */
[----:B------:R-:W-:Y:S01]  /*31a0*/  IMAD R48, R11, 0x20, R55 ;  /* 0x000000200b307824 */ /* 0x000fe200078e0237 */
[----:B------:R-:W-:Y:S01]  /*31b0*/  IADD3 R39, R31, 0x80, RZ ;  /* 0x000000801f277810 */ /* 0x000fe20007ffe0ff */
[----:B------:R-:W-:Y:S01]  /*31c0*/  IMAD R46, R5, 0x80, R40 ;  /* 0x00000080052e7824 */ /* 0x000fe200078e0228 */
[----:B------:R1:W-:Y:S01]  /*31d0*/  @!P0 LDGSTS.E.128 [R49+0x80], [R34.64] ;  /* 0x0008000022318fae */ /* 0x0003e2000b921c44 */
[----:B------:R-:W-:-:S02]  /*31e0*/  ISETP.GE.AND P0, PT, R31, 0x180, PT ;  /* 0x000001801f00780c */ /* 0x000fc40003f06270 */
[----:B------:R-:W-:Y:S01]  /*31f0*/  ISETP.GE.AND P1, PT, R48, c[0x0][0x180], PT ;  /* 0x0000600030007a0c */ /* 0x000fe20003f26270 */
[----:B------:R1:W-:Y:S03]  /*3200*/  @!P2 LDGSTS.E.128 [R41+0x80], [R36.64] ;  /* 0x000800002429afae */ /* 0x0003e6000b921c44 */
[----:B------:R-:W-:-:S13]  /*3210*/  ISETP.GE.OR P1, PT, R46, c[0x0][0x178], P1 ;  /* 0x00005e002e007a0c */ /* 0x000fda0000f26670 */
[----:B------:R-:W-:Y:S05]  /*3220*/  @P1 BRA `(.L_x_35) ;  /* 0x0000009000001947 */ /* 0x000fea0003800000 */
[----:B-1----:R-:W-:Y:S01]  /*3230*/  IMAD R31, R46, c[0x0][0x180], RZ ;  /* 0x000060002e1f7a24 */ /* 0x002fe200078e02ff */
[----:B------:R-:W-:-:S04]  /*3240*/  SHF.R.S32.HI R32, RZ, 0x1f, R48 ;  /* 0x0000001fff207819 */ /* 0x000fc80000011430 */
[----:B------:R-:W-:-:S04]  /*3250*/  IADD3 R33, P1, R48, R31, RZ ;  /* 0x0000001f30217210 */ /* 0x000fc80007f3e0ff */
[----:B------:R-:W-:Y:S01]  /*3260*/  LEA.HI.X.SX32 R34, R31, R32, 0x1, P1 ;  /* 0x000000201f227211 */ /* 0x000fe200008f0eff */
[----:B------:R-:W-:Y:S01]  /*3270*/  IMAD R31, R40, 0x20, R55 ;  /* 0x00000020281f7824 */ /* 0x000fe200078e0237 */
[----:B------:R-:W-:-:S03]  /*3280*/  LEA R32, P1, R33, c[0x0][0x160], 0x1 ;  /* 0x0000580021207a11 */ /* 0x000fc600078208ff */
[----:B------:R-:W-:Y:S01]  /*3290*/  IMAD R31, R31, 0x2, R30 ;  /* 0x000000021f1f7824 */ /* 0x000fe200078e021e */
[----:B------:R-:W-:-:S05]  /*32a0*/  LEA.HI.X R33, R33, c[0x0][0x164], R34, 0x1, P1 ;  /* 0x0000590021217a11 */ /* 0x000fca00008f0c22 */
[----:B------:R1:W-:Y:S04]  /*32b0*/  LDGSTS.E.128 [R31+0x80], [R32.64] ;  /* 0x00080000201f7fae */ /* 0x0003e8000b921c44 */
.L_x_35:
[----:B-1----:R-:W-:Y:S05]  /*32c0*/  BSYNC B1 ;  /* 0x0000000000017941 */ /* 0x002fea0003800000 */
.L_x_34:
[----:B------:R-:W-:Y:S01]  /*32d0*/  IMAD.MOV.U32 R31, RZ, RZ, R39 ;  /* 0x000000ffff1f7224 */ /* 0x000fe200078e0027 */
[----:B------:R-:W-:Y:S01]  /*32e0*/  IADD3 R38, R38, 0x400, RZ ;  /* 0x0000040026267810 */ /* 0x000fe20007ffe0ff */
[----:B------:R-:W-:Y:S05]  /*32f0*/  @!P0 BRA `(.L_x_36) ;  /* 0xfffff9f000008947 */ /* 0x000fea000383ffff */
.L_x_33:
[----:B------:R-:W-:Y:S05]  /*3300*/  BSYNC B0 ;  /* 0x0000000000007941 */ /* 0x000fea0003800000 */
.L_x_32:
[----:B------:R-:W-:Y:S01]  /*3310*/  BSSY B0, `(.L_x_37) ;  /* 0x000003c000007945 */ /* 0x000fe20003800000 */
[----:B------:R-:W-:Y:S01]  /*3320*/  IMAD.MOV.U32 R31, RZ, RZ, R0 ;  /* 0x000000ffff1f7224 */ /* 0x000fe200078e0000 */
[----:B------:R-:W-:Y:S05]  /*3330*/  @!P3 BRA `(.L_x_38) ;  /* 0x000003900000b947 */ /* 0x000fea0003800000 */
[----:B-1----:R-:W-:Y:S01]  /*3340*/  IMAD R32, R11, 0x20, R10 ;  /* 0x000000200b207824 */ /* 0x002fe200078e020a */
[----:B------:R-:W-:Y:S01]  /*3350*/  ISETP.GE.AND P0, PT, R19, c[0x0][0x17c], PT ;  /* 0x00005f0013007a0c */ /* 0x000fe20003f06270 */
[----:B------:R-:W-:Y:S01]  /*3360*/  BSSY B1, `(.L_x_39) ;  /* 0x000000f000017945 */ /* 0x000fe20003800000 */
[----:B------:R-:W-:Y:S02]  /*3370*/  ISETP.NE.AND P1, PT, R12, 0x1, PT ;  /* 0x000000010c00780c */ /* 0x000fe40003f25270 */
[----:B------:R-:W-:-:S13]  /*3380*/  ISETP.GE.OR P0, PT, R32, c[0x0][0x180], P0 ;  /* 0x0000600020007a0c */ /* 0x000fda0000706670 */
[----:B------:R-:W-:Y:S05]  /*3390*/  @P0 BRA `(.L_x_40) ;  /* 0x000000b000000947 */ /* 0x000fea0003800000 */
[----:B------:R-:W-:-:S05]  /*33a0*/  IMAD R32, R32, c[0x0][0x17c], RZ ;  /* 0x00005f0020207a24 */ /* 0x000fca00078e02ff */
        /* <DEDUP_REMOVED lines=10> */
.L_x_40:
[----:B------:R-:W-:Y:S05]  /*3450*/  BSYNC B1 ;  /* 0x0000000000017941 */ /* 0x000fea0003800000 */
.L_x_39:
[----:B-1----:R-:W-:Y:S01]  /*3460*/  IMAD.MOV.U32 R31, RZ, RZ, R2 ;  /* 0x000000ffff1f7224 */ /* 0x002fe200078e0002 */
[----:B------:R-:W-:Y:S05]  /*3470*/  @!P1 BRA `(.L_x_38) ;  /* 0x0000025000009947 */ /* 0x000fea0003800000 */
[----:B------:R-:W-:Y:S01]  /*3480*/  IMAD R32, R11, 0x20, R16 ;  /* 0x000000200b207824 */ /* 0x000fe200078e0210 */
        /* <DEDUP_REMOVED lines=16> */
.L_x_42:
[----:B------:R-:W-:Y:S05]  /*3590*/  BSYNC B1 ;  /* 0x0000000000017941 */ /* 0x000fea0003800000 */
.L_x_41:
[----:B-1----:R-:W-:Y:S01]  /*35a0*/  IMAD.MOV.U32 R31, RZ, RZ, R3 ;  /* 0x000000ffff1f7224 */ /* 0x002fe200078e0003 */
[----:B------:R-:W-:Y:S05]  /*35b0*/  @!P1 BRA `(.L_x_38) ;  /* 0x0000011000009947 */ /* 0x000fea0003800000 */
[----:B------:R-:W-:Y:S01]  /*35c0*/  IMAD R32, R11, 0x20, R18 ;  /* 0x000000200b207824 */ /* 0x000fe200078e0212 */
[----:B------:R-:W-:Y:S01]  /*35d0*/  ISETP.GE.AND P0, PT, R26, c[0x0][0x17c], PT ;  /* 0x00005f001a007a0c */ /* 0x000fe20003f06270 */
[----:B------:R-:W-:-:S03]  /*35e0*/  IMAD.MOV.U32 R31, RZ, RZ, R9 ;  /* 0x000000ffff1f7224 */ /* 0x000fc600078e0009 */
[----:B------:R-:W-:-:S13]  /*35f0*/  ISETP.GE.OR P0, PT, R32, c[0x0][0x180], P0 ;  /* 0x0000600020007a0c */ /* 0x000fda0000706670 */
[----:B------:R-:W-:Y:S05]  /*3600*/  @P0 BRA `(.L_x_38) ;  /* 0x000000c000000947 */ /* 0x000fea0003800000 */
[----:B------:R-:W-:Y:S02]  /*3610*/  IMAD R31, R32, c[0x0][0x17c], RZ ;  /* 0x00005f00201f7a24 */ /* 0x000fe400078e02ff */
[----:B------:R-:W-:-:S03]  /*3620*/  IMAD R35, R27, 0x2, R30 ;  /* 0x000000021b237824 */ /* 0x000fc600078e021e */
[----:B------:R-:W-:Y:S02]  /*3630*/  SHF.R.S32.HI R33, RZ, 0x1f, R31 ;  /* 0x0000001fff217819 */ /* 0x000fe4000001141f */
        /* <DEDUP_REMOVED lines=9> */
.L_x_38:
[----:B------:R-:W-:Y:S05]  /*36d0*/  BSYNC B0 ;  /* 0x0000000000007941 */ /* 0x000fea0003800000 */
.L_x_37:
[----:B------:R-:W-:Y:S01]  /*36e0*/  BSSY B0, `(.L_x_43) ;  /* 0x0000063000007945 */ /* 0x000fe20003800000 */
[----:B------:R-:W-:Y:S05]  /*36f0*/  @!P4 BRA `(.L_x_44) ;  /* 0x000006100000c947 */ /* 0x000fea0003800000 */
.L_x_47:
[C---:B------:R-:W-:Y:S01]  /*3700*/  IADD3 R34, R31.reuse, 0x20, RZ ;  /* 0x000000201f227810 */ /* 0x040fe20007ffe0ff */
[C---:B-1----:R-:W-:Y:S01]  /*3710*/  IMAD.SHL.U32 R32, R31.reuse, 0x8, RZ ;  /* 0x000000081f207824 */ /* 0x042fe200078e00ff */
[----:B------:R-:W-:Y:S01]  /*3720*/  IADD3 R36, R31, 0x40, RZ ;  /* 0x000000401f247810 */ /* 0x000fe20007ffe0ff */
[----:B------:R-:W-:Y:S01]  /*3730*/  BSSY B1, `(.L_x_45) ;  /* 0x000005b000017945 */ /* 0x000fe20003800000 */
[----:B------:R-:W-:Y:S02]  /*3740*/  SHF.R.S32.HI R35, RZ, 0x1f, R34 ;  /* 0x0000001fff237819 */ /* 0x000fe40000011422 */
[----:B------:R-:W-:Y:S01]  /*3750*/  SHF.R.S32.HI R33, RZ, 0x1f, R32 ;  /* 0x0000001fff217819 */ /* 0x000fe20000011420 */
[----:B------:R-:W-:Y:S01]  /*3760*/  IMAD.SHL.U32 R38, R36, 0x8, RZ ;  /* 0x0000000824267824 */ /* 0x000fe200078e00ff */
[----:B------:R-:W-:Y:S01]  /*3770*/  LEA.HI R35, R35, R34, RZ, 0x4 ;  /* 0x0000002223237211 */ /* 0x000fe200078f20ff */
[----:B------:R-:W-:Y:S01]  /*3780*/  IMAD.SHL.U32 R34, R34, 0x8, RZ ;  /* 0x0000000822227824 */ /* 0x000fe200078e00ff */
[----:B------:R-:W-:-:S02]  /*3790*/  LEA.HI R33, R33, R32, RZ, 0x7 ;  /* 0x0000002021217211 */ /* 0x000fc400078f38ff */
[----:B------:R-:W-:Y:S02]  /*37a0*/  SHF.R.S32.HI R41, RZ, 0x1f, R38 ;  /* 0x0000001fff297819 */ /* 0x000fe40000011426 */
[----:B------:R-:W-:Y:S02]  /*37b0*/  SHF.R.S32.HI R37, RZ, 0x1f, R34 ;  /* 0x0000001fff257819 */ /* 0x000fe40000011422 */
[----:B------:R-:W-:Y:S02]  /*37c0*/  LOP3.LUT R33, R33, 0xffffff80, RZ, 0xc0, !PT ;  /* 0xffffff8021217812 */ /* 0x000fe400078ec0ff */
[----:B------:R-:W-:Y:S02]  /*37d0*/  LEA.HI R37, R37, R34, RZ, 0x7 ;  /* 0x0000002225257211 */ /* 0x000fe400078f38ff */
[----:B------:R-:W-:Y:S01]  /*37e0*/  LEA.HI R41, R41, R38, RZ, 0x7 ;  /* 0x0000002629297211 */ /* 0x000fe200078f38ff */
[----:B------:R-:W-:Y:S01]  /*37f0*/  IMAD.IADD R47, R32, 0x1, -R33 ;  /* 0x00000001202f7824 */ /* 0x000fe200078e0a21 */
[----:B------:R-:W-:-:S02]  /*3800*/  SHF.R.S32.HI R32, RZ, 0x1f, R31 ;  /* 0x0000001fff207819 */ /* 0x000fc4000001141f */
[----:B------:R-:W-:Y:S01]  /*3810*/  SHF.R.S32.HI R39, RZ, 0x1f, R36 ;  /* 0x0000001fff277819 */ /* 0x000fe20000011424 */
[----:B------:R-:W-:Y:S01]  /*3820*/  IMAD R49, R8, 0x80, R47 ;  /* 0x0000008008317824 */ /* 0x000fe200078e022f */
[----:B------:R-:W-:Y:S02]  /*3830*/  LOP3.LUT R37, R37, 0xffffff80, RZ, 0xc0, !PT ;  /* 0xffffff8025257812 */ /* 0x000fe400078ec0ff */
[----:B------:R-:W-:Y:S02]  /*3840*/  LOP3.LUT R41, R41, 0xffffff80, RZ, 0xc0, !PT ;  /* 0xffffff8029297812 */ /* 0x000fe400078ec0ff */
[----:B------:R-:W-:Y:S01]  /*3850*/  LEA.HI R32, R32, R31, RZ, 0x4 ;  /* 0x0000001f20207211 */ /* 0x000fe200078f20ff */
[----:B------:R-:W-:Y:S01]  /*3860*/  IMAD.IADD R51, R34, 0x1, -R37 ;  /* 0x0000000122337824 */ /* 0x000fe200078e0a25 */
[----:B------:R-:W-:Y:S01]  /*3870*/  LEA.HI R39, R39, R36, RZ, 0x4 ;  /* 0x0000002427277211 */ /* 0x000fe200078f20ff */
[----:B------:R-:W-:Y:S01]  /*3880*/  IMAD.IADD R41, R38, 0x1, -R41 ;  /* 0x0000000126297824 */ /* 0x000fe200078e0a29 */
[----:B------:R-:W-:Y:S01]  /*3890*/  SHF.R.S32.HI R34, RZ, 0x4, R32 ;  /* 0x00000004ff227819 */ /* 0x000fe20000011420 */
[C---:B------:R-:W-:Y:S01]  /*38a0*/  IMAD R50, R8.reuse, 0x80, R51 ;  /* 0x0000008008327824 */ /* 0x040fe200078e0233 */
[----:B------:R-:W-:Y:S01]  /*38b0*/  SHF.R.S32.HI R46, RZ, 0x4, R35 ;  /* 0x00000004ff2e7819 */ /* 0x000fe20000011423 */
[----:B------:R-:W-:Y:S01]  /*38c0*/  IMAD R55, R8, 0x80, R41 ;  /* 0x0000008008377824 */ /* 0x000fe200078e0229 */
[----:B------:R-:W-:Y:S01]  /*38d0*/  SHF.R.S32.HI R52, RZ, 0x4, R39 ;  /* 0x00000004ff347819 */ /* 0x000fe20000011427 */
[----:B------:R-:W-:Y:S01]  /*38e0*/  IMAD R40, R11, 0x20, R34 ;  /* 0x000000200b287824 */ /* 0x000fe200078e0222 */
[----:B------:R-:W-:Y:S01]  /*38f0*/  IADD3 R33, R31, 0x60, RZ ;  /* 0x000000601f217810 */ /* 0x000fe20007ffe0ff */
[----:B------:R-:W-:Y:S01]  /*3900*/  IMAD R48, R11, 0x20, R46 ;  /* 0x000000200b307824 */ /* 0x000fe200078e022e */
[----:B------:R-:W-:Y:S01]  /*3910*/  ISETP.GE.AND P1, PT, R49, c[0x0][0x17c], PT ;  /* 0x00005f0031007a0c */ /* 0x000fe20003f26270 */
[----:B------:R-:W-:Y:S01]  /*3920*/  IMAD R53, R11, 0x20, R52 ;  /* 0x000000200b357824 */ /* 0x000fe200078e0234 */
[----:B------:R-:W-:Y:S01]  /*3930*/  ISETP.GE.AND P0, PT, R50, c[0x0][0x17c], PT ;  /* 0x00005f0032007a0c */ /* 0x000fe20003f06270 */
[----:B------:R-:W-:Y:S01]  /*3940*/  IMAD.SHL.U32 R36, R33, 0x8, RZ ;  /* 0x0000000821247824 */ /* 0x000fe200078e00ff */
[----:B------:R-:W-:-:S02]  /*3950*/  ISETP.GE.AND P2, PT, R55, c[0x0][0x17c], PT ;  /* 0x00005f0037007a0c */ /* 0x000fc40003f46270 */
[----:B------:R-:W-:Y:S02]  /*3960*/  ISETP.GE.OR P1, PT, R40, c[0x0][0x180], P1 ;  /* 0x0000600028007a0c */ /* 0x000fe40000f26670 */
[----:B------:R-:W-:Y:S02]  /*3970*/  ISETP.GE.OR P0, PT, R48, c[0x0][0x180], P0 ;  /* 0x0000600030007a0c */ /* 0x000fe40000706670 */
[----:B------:R-:W-:Y:S02]  /*3980*/  ISETP.GE.OR P2, PT, R53, c[0x0][0x180], P2 ;  /* 0x0000600035007a0c */ /* 0x000fe40001746670 */
[----:B------:R-:W-:Y:S02]  /*3990*/  SHF.R.S32.HI R37, RZ, 0x1f, R36 ;  /* 0x0000001fff257819 */ /* 0x000fe40000011424 */
[----:B------:R-:W-:Y:S02]  /*39a0*/  SHF.R.S32.HI R32, RZ, 0x1f, R33 ;  /* 0x0000001fff207819 */ /* 0x000fe40000011421 */
[----:B------:R-:W-:-:S02]  /*39b0*/  LEA.HI R37, R37, R36, RZ, 0x7 ;  /* 0x0000002425257211 */ /* 0x000fc400078f38ff */
[----:B------:R-:W-:Y:S01]  /*39c0*/  LEA.HI R38, R32, R33, RZ, 0x4 ;  /* 0x0000002120267211 */ /* 0x000fe200078f20ff */
[----:B------:R-:W-:Y:S01]  /*39d0*/  @!P1 IMAD R35, R34, 0x80, R47 ;  /* 0x0000008022239824 */ /* 0x000fe200078e022f */
[----:B------:R-:W-:Y:S01]  /*39e0*/  LOP3.LUT R37, R37, 0xffffff80, RZ, 0xc0, !PT ;  /* 0xffffff8025257812 */ /* 0x000fe200078ec0ff */
[----:B------:R-:W-:Y:S02]  /*39f0*/  @!P1 IMAD R32, R40, c[0x0][0x17c], RZ ;  /* 0x00005f0028209a24 */ /* 0x000fe400078e02ff */
[----:B------:R-:W-:Y:S01]  /*3a00*/  @!P0 IMAD R33, R48, c[0x0][0x17c], RZ ;  /* 0x00005f0030218a24 */ /* 0x000fe200078e02ff */
[----:B------:R-:W-:Y:S01]  /*3a10*/  @!P2 SHF.R.S32.HI R47, RZ, 0x1f, R55 ;  /* 0x0000001fff2fa819 */ /* 0x000fe20000011437 */
[----:B------:R-:W-:Y:S01]  /*3a20*/  @!P2 IMAD R34, R53, c[0x0][0x17c], RZ ;  /* 0x00005f003522aa24 */ /* 0x000fe200078e02ff */
[----:B------:R-:W-:Y:S01]  /*3a30*/  @!P1 IADD3 R48, P3, R49, R32, RZ ;  /* 0x0000002031309210 */ /* 0x000fe20007f7e0ff */
[----:B------:R-:W-:Y:S01]  /*3a40*/  IMAD.IADD R57, R36, 0x1, -R37 ;  /* 0x0000000124397824 */ /* 0x000fe200078e0a25 */
[----:B------:R-:W-:Y:S01]  /*3a50*/  @!P1 SHF.R.S32.HI R37, RZ, 0x1f, R49 ;  /* 0x0000001fff259819 */ /* 0x000fe20000011431 */
[----:B------:R-:W-:Y:S01]  /*3a60*/  @!P0 IMAD R39, R46, 0x80, R51 ;  /* 0x000000802e278824 */ /* 0x000fe200078e0233 */
[----:B------:R-:W-:Y:S01]  /*3a70*/  @!P0 SHF.R.S32.HI R36, RZ, 0x1f, R50 ;  /* 0x0000001fff248819 */ /* 0x000fe20000011432 */
[----:B------:R-:W-:Y:S01]  /*3a80*/  @!P2 IMAD R41, R52, 0x80, R41 ;  /* 0x000000803429a824 */ /* 0x000fe200078e0229 */
[----:B------:R-:W-:Y:S01]  /*3a90*/  @!P0 IADD3 R46, P4, R50, R33, RZ ;  /* 0x00000021322e8210 */ /* 0x000fe20007f9e0ff */
[--C-:B------:R-:W-:Y:S01]  /*3aa0*/  @!P0 IMAD R39, R39, 0x2, R30.reuse ;  /* 0x0000000227278824 */ /* 0x100fe200078e021e */
[----:B------:R-:W-:Y:S01]  /*3ab0*/  @!P2 IADD3 R40, P5, R55, R34, RZ ;  /* 0x000000223728a210 */ /* 0x000fe20007fbe0ff */
[----:B------:R-:W-:Y:S01]  /*3ac0*/  @!P2 IMAD R41, R41, 0x2, R30 ;  /* 0x000000022929a824 */ /* 0x000fe200078e021e */
[----:B------:R-:W-:-:S02]  /*3ad0*/  @!P1 LEA.HI.X.SX32 R51, R32, R37, 0x1, P3 ;  /* 0x0000002520339211 */ /* 0x000fc400018f0eff */
[----:B------:R-:W-:Y:S02]  /*3ae0*/  @!P0 LEA.HI.X.SX32 R49, R33, R36, 0x1, P4 ;  /* 0x0000002421318211 */ /* 0x000fe400020f0eff */
[----:B------:R-:W-:Y:S02]  /*3af0*/  @!P1 LEA R32, P3, R48, c[0x0][0x168], 0x1 ;  /* 0x00005a0030209a11 */ /* 0x000fe400078608ff */
[----:B------:R-:W-:Y:S01]  /*3b00*/  @!P2 LEA.HI.X.SX32 R37, R34, R47, 0x1, P5 ;  /* 0x0000002f2225a211 */ /* 0x000fe200028f0eff */
[----:B------:R-:W-:Y:S01]  /*3b10*/  @!P1 IMAD R47, R35, 0x2, R30 ;  /* 0x00000002232f9824 */ /* 0x000fe200078e021e */
[----:B------:R-:W-:Y:S02]  /*3b20*/  @!P0 LEA R34, P4, R46, c[0x0][0x168], 0x1 ;  /* 0x00005a002e228a11 */ /* 0x000fe400078808ff */
[----:B------:R-:W-:Y:S02]  /*3b30*/  @!P2 LEA R36, P5, R40, c[0x0][0x168], 0x1 ;  /* 0x00005a002824aa11 */ /* 0x000fe400078a08ff */
[----:B------:R-:W-:Y:S01]  /*3b40*/  @!P1 LEA.HI.X R33, R48, c[0x0][0x16c], R51, 0x1, P3 ;  /* 0x00005b0030219a11 */ /* 0x000fe200018f0c33 */
[----:B------:R-:W-:Y:S01]  /*3b50*/  IMAD R48, R8, 0x80, R57 ;  /* 0x0000008008307824 */ /* 0x000fe200078e0239 */
[----:B------:R-:W-:-:S02]  /*3b60*/  @!P0 LEA.HI.X R35, R46, c[0x0][0x16c], R49, 0x1, P4 ;  /* 0x00005b002e238a11 */ /* 0x000fc400020f0c31 */
[----:B------:R-:W-:Y:S01]  /*3b70*/  @!P2 LEA.HI.X R37, R40, c[0x0][0x16c], R37, 0x1, P5 ;  /* 0x00005b002825aa11 */ /* 0x000fe200028f0c25 */
[----:B------:R-:W-:Y:S01]  /*3b80*/  @!PT LDS RZ, [RZ] ;  /* 0x00000000fffff984 */ /* 0x000fe20000000800 */
[----:B------:R-:W-:Y:S01]  /*3b90*/  @!PT LDS RZ, [RZ] ;  /* 0x00000000fffff984 */ /* 0x000fe20000000800 */
[----:B------:R-:W-:Y:S01]  /*3ba0*/  @!PT LDS RZ, [RZ] ;  /* 0x00000000fffff984 */ /* 0x000fe20000000800 */
[----:B------:R1:W-:Y:S01]  /*3bb0*/  @!P1 LDGSTS.E.128 [R47+0x4080], [R32.64] ;  /* 0x04080000202f9fae */ /* 0x0003e2000b921c44 */
[----:B------:R-:W-:Y:S02]  /*3bc0*/  SHF.R.S32.HI R40, RZ, 0x4, R38 ;  /* 0x00000004ff287819 */ /* 0x000fe40000011426 */
[----:B------:R-:W-:Y:S01]  /*3bd0*/  ISETP.GE.AND P1, PT, R48, c[0x0][0x17c], PT ;  /* 0x00005f0030007a0c */ /* 0x000fe20003f26270 */
[----:B------:R1:W-:Y:S01]  /*3be0*/  @!P0 LDGSTS.E.128 [R39+0x4080], [R34.64] ;  /* 0x0408000022278fae */ /* 0x0003e2000b921c44 */
[----:B------:R-:W-:Y:S01]  /*3bf0*/  ISETP.GE.AND P0, PT, R31, 0x180, PT ;  /* 0x000001801f00780c */ /* 0x000fe20003f06270 */
[----:B------:R-:W-:Y:S01]  /*3c00*/  IMAD R46, R11, 0x20, R40 ;  /* 0x000000200b2e7824 */ /* 0x000fe200078e0228 */
[----:B------:R-:W-:Y:S01]  /*3c10*/  IADD3 R38, R31, 0x80, RZ ;  /* 0x000000801f267810 */ /* 0x000fe20007ffe0ff */
        /* <DEDUP_REMOVED lines=12> */
.L_x_46:
[----:B-1----:R-:W-:Y:S05]  /*3ce0*/  BSYNC B1 ;  /* 0x0000000000017941 */ /* 0x002fea0003800000 */
.L_x_45:
[----:B------:R-:W-:Y:S01]  /*3cf0*/  IMAD.MOV.U32 R31, RZ, RZ, R38 ;  /* 0x000000ffff1f7224 */ /* 0x000fe200078e0026 */
[----:B------:R-:W-:Y:S05]  /*3d00*/  @!P0 BRA `(.L_x_47) ;  /* 0xfffff9f000008947 */ /* 0x000fea000383ffff */
.L_x_44:
[----:B------:R-:W-:Y:S05]  /*3d10*/  BSYNC B0 ;  /* 0x0000000000007941 */ /* 0x000fea0003800000 */
.L_x_43:
[----:B------:R-:W0:Y:S01]  /*3d20*/  LDGDEPBAR ;  /* 0x00000000000079af */ /* 0x000e220000000000 */
[----:B------:R-:W-:Y:S01]  /*3d30*/  IMAD.SHL.U32 R28, R28, 0x8, RZ ;  /* 0x000000081c1c7824 */ /* 0x000fe200078e00ff */
[----:B------:R-:W-:-:S04]  /*3d40*/  DEPBAR.LE SB0, 0x0 ;  /* 0x000080000000791a */ /* 0x000fc80000000000 */
[----:B------:R-:W-:Y:S01]  /*3d50*/  @!PT LDS RZ, [RZ] ;  /* 0x00000000fffff984 */ /* 0x000fe20000000800 */
[----:B------:R-:W-:Y:S01]  /*3d60*/  @!PT LDS RZ, [RZ] ;  /* 0x00000000fffff984 */ /* 0x000fe20000000800 */
[----:B------:R-:W-:Y:S01]  /*3d70*/  @!PT LDS RZ, [RZ] ;  /* 0x00000000fffff984 */ /* 0x000fe20000000800 */
[----:B------:R-:W-:Y:S01]  /*3d80*/  @!PT LDS RZ, [RZ] ;  /* 0x00000000fffff984 */ /* 0x000fe20000000800 */
[----:B------:R-:W-:Y:S06]  /*3d90*/  MEMBAR.ALL.CTA ;  /* 0x0000000000007992 */ /* 0x000fec0000008000 */
[----:B------:R-:W-:Y:S01]  /*3da0*/  IADD3 R11, R11, 0x1, RZ ;  /* 0x000000010b0b7810 */ /* 0x000fe20007ffe0ff */
[----:B------:R2:W-:Y:S03]  /*3db0*/  ATOMS.ARRIVE.64 RZ, [R28+URZ] ;  /* 0x000000001cff7f8c */ /* 0x0005e6000c80043f */
[----:B------:R-:W-:-:S13]  /*3dc0*/  ISETP.GE.AND P0, PT, R11, R14, PT ;  /* 0x0000000e0b00720c */ /* 0x000fda0003f06270 */
[----:B--2---:R-:W-:Y:S01]  /*3dd0*/  @P0 CALL.REL.NOINC `(.L_x_48) ;  /* 0x0000001000000944 */ /* 0x004fe20003c00000 */
[----:B------:R-:W-:Y:S05]  /*3de0*/  BRA `(.L_x_49) ;  /* 0xffffe9f000007947 */ /* 0x000fea000383ffff */
.L_x_48:
[----:B------:R-:W-:Y:S05]  /*3df0*/  EXIT ;  /* 0x000000000000794d */ /* 0x000fea0003800000 */
.L_x_50:
[----:B------:R-:W-:-:S00]  /*3e00*/  BRA `(.L_x_50) ;  /* 0xfffffff000007947 */ /* 0x000fc0000383ffff */
[----:B------:R-:W-:-:S00]  /*3e10*/  NOP ;  /* 0x0000000000007918 */ /* 0x000fc00000000000 */
        /* <DEDUP_REMOVED lines=14> */
.L_x_51:


//--------------------- .nv.shared.gemm_mma_kernel --------------------------
	.section	.nv.shared.gemm_mma_kernel,"aw",@nobits
	.sectionflags	@""
	.align	16
